//
// Generated by NVIDIA NVVM Compiler
//
// Compiler Build ID: CL-36424714
// Cuda compilation tools, release 13.0, V13.0.88
// Based on NVVM 20.0.0
//

.version 9.0
.target sm_100
.address_size 64

	// .globl	_Z16matmul_v1_kernelPKfS0_Pfiii
// _ZZ16matmul_v2_kernelILi32EEvPKfS1_PfiiiE7A_shmem has been demoted
// _ZZ16matmul_v2_kernelILi32EEvPKfS1_PfiiiE7B_shmem has been demoted
// _ZZ16matmul_v3_kernelILi256ELi128ELi128ELi32EEvPKfS1_PfiiiE7A_shmem has been demoted
// _ZZ16matmul_v3_kernelILi256ELi128ELi128ELi32EEvPKfS1_PfiiiE7B_shmem has been demoted
// _ZZ16matmul_v4_kernelILi256ELi128ELi128ELi32ELi32EEvPKfS1_PfiiiE7A_shmem has been demoted

.visible .entry _Z16matmul_v1_kernelPKfS0_Pfiii(
	.param .u64 .ptr .align 1 _Z16matmul_v1_kernelPKfS0_Pfiii_param_0,
	.param .u64 .ptr .align 1 _Z16matmul_v1_kernelPKfS0_Pfiii_param_1,
	.param .u64 .ptr .align 1 _Z16matmul_v1_kernelPKfS0_Pfiii_param_2,
	.param .u32 _Z16matmul_v1_kernelPKfS0_Pfiii_param_3,
	.param .u32 _Z16matmul_v1_kernelPKfS0_Pfiii_param_4,
	.param .u32 _Z16matmul_v1_kernelPKfS0_Pfiii_param_5
)
{
	.reg .pred 	%p<13>;
	.reg .b32 	%r<41>;
	.reg .b32 	%f<68>;
	.reg .b64 	%rd<53>;

	ld.param.u64 	%rd7, [_Z16matmul_v1_kernelPKfS0_Pfiii_param_0];
	ld.param.u64 	%rd8, [_Z16matmul_v1_kernelPKfS0_Pfiii_param_1];
	ld.param.u64 	%rd6, [_Z16matmul_v1_kernelPKfS0_Pfiii_param_2];
	ld.param.u32 	%r20, [_Z16matmul_v1_kernelPKfS0_Pfiii_param_3];
	ld.param.u32 	%r18, [_Z16matmul_v1_kernelPKfS0_Pfiii_param_4];
	ld.param.u32 	%r19, [_Z16matmul_v1_kernelPKfS0_Pfiii_param_5];
	cvta.to.global.u64 	%rd1, %rd8;
	cvta.to.global.u64 	%rd2, %rd7;
	mov.u32 	%r21, %ctaid.x;
	mov.u32 	%r22, %ntid.x;
	mov.u32 	%r23, %tid.x;
	mad.lo.s32 	%r1, %r21, %r22, %r23;
	mov.u32 	%r24, %ctaid.y;
	mov.u32 	%r25, %ntid.y;
	mov.u32 	%r26, %tid.y;
	mad.lo.s32 	%r2, %r24, %r25, %r26;
	setp.ge.s32 	%p1, %r2, %r20;
	setp.ge.s32 	%p2, %r1, %r18;
	or.pred  	%p3, %p1, %p2;
	@%p3 bra 	$L__BB0_14;
	setp.lt.s32 	%p4, %r19, 1;
	mov.f32 	%f67, 0f00000000;
	@%p4 bra 	$L__BB0_13;
	mul.lo.s32 	%r3, %r19, %r2;
	and.b32  	%r4, %r19, 7;
	setp.lt.u32 	%p5, %r19, 8;
	mov.f32 	%f67, 0f00000000;
	mov.b32 	%r39, 0;
	@%p5 bra 	$L__BB0_5;
	and.b32  	%r39, %r19, 2147483640;
	neg.s32 	%r37, %r39;
	shl.b32 	%r7, %r18, 3;
	mul.wide.u32 	%rd9, %r3, 4;
	add.s64 	%rd10, %rd9, %rd2;
	add.s64 	%rd52, %rd10, 16;
	mov.f32 	%f67, 0f00000000;
	mul.wide.s32 	%rd13, %r18, 4;
	mov.u32 	%r36, %r1;
$L__BB0_4:
	.pragma "nounroll";
	ld.global.f32 	%f17, [%rd52+-16];
	mul.wide.s32 	%rd11, %r36, 4;
	add.s64 	%rd12, %rd1, %rd11;
	ld.global.f32 	%f18, [%rd12];
	fma.rn.f32 	%f19, %f17, %f18, %f67;
	ld.global.f32 	%f20, [%rd52+-12];
	add.s64 	%rd14, %rd12, %rd13;
	ld.global.f32 	%f21, [%rd14];
	fma.rn.f32 	%f22, %f20, %f21, %f19;
	ld.global.f32 	%f23, [%rd52+-8];
	add.s64 	%rd15, %rd14, %rd13;
	ld.global.f32 	%f24, [%rd15];
	fma.rn.f32 	%f25, %f23, %f24, %f22;
	ld.global.f32 	%f26, [%rd52+-4];
	add.s64 	%rd16, %rd15, %rd13;
	ld.global.f32 	%f27, [%rd16];
	fma.rn.f32 	%f28, %f26, %f27, %f25;
	ld.global.f32 	%f29, [%rd52];
	add.s64 	%rd17, %rd16, %rd13;
	ld.global.f32 	%f30, [%rd17];
	fma.rn.f32 	%f31, %f29, %f30, %f28;
	ld.global.f32 	%f32, [%rd52+4];
	add.s64 	%rd18, %rd17, %rd13;
	ld.global.f32 	%f33, [%rd18];
	fma.rn.f32 	%f34, %f32, %f33, %f31;
	ld.global.f32 	%f35, [%rd52+8];
	add.s64 	%rd19, %rd18, %rd13;
	ld.global.f32 	%f36, [%rd19];
	fma.rn.f32 	%f37, %f35, %f36, %f34;
	ld.global.f32 	%f38, [%rd52+12];
	add.s64 	%rd20, %rd19, %rd13;
	ld.global.f32 	%f39, [%rd20];
	fma.rn.f32 	%f67, %f38, %f39, %f37;
	add.s32 	%r37, %r37, 8;
	add.s32 	%r36, %r36, %r7;
	add.s64 	%rd52, %rd52, 32;
	setp.ne.s32 	%p6, %r37, 0;
	@%p6 bra 	$L__BB0_4;
$L__BB0_5:
	setp.eq.s32 	%p7, %r4, 0;
	@%p7 bra 	$L__BB0_13;
	and.b32  	%r13, %r19, 3;
	setp.lt.u32 	%p8, %r4, 4;
	@%p8 bra 	$L__BB0_8;
	add.s32 	%r28, %r39, %r3;
	mul.wide.u32 	%rd21, %r28, 4;
	add.s64 	%rd22, %rd2, %rd21;
	ld.global.f32 	%f41, [%rd22];
	mad.lo.s32 	%r29, %r39, %r18, %r1;
	mul.wide.s32 	%rd23, %r29, 4;
	add.s64 	%rd24, %rd1, %rd23;
	ld.global.f32 	%f42, [%rd24];
	fma.rn.f32 	%f43, %f41, %f42, %f67;
	cvt.u64.u32 	%rd25, %r3;
	cvt.u64.u32 	%rd26, %r39;
	add.s64 	%rd27, %rd26, %rd25;
	shl.b64 	%rd28, %rd27, 2;
	add.s64 	%rd29, %rd2, %rd28;
	ld.global.f32 	%f44, [%rd29+4];
	mul.wide.s32 	%rd30, %r18, 4;
	add.s64 	%rd31, %rd24, %rd30;
	ld.global.f32 	%f45, [%rd31];
	fma.rn.f32 	%f46, %f44, %f45, %f43;
	ld.global.f32 	%f47, [%rd29+8];
	add.s64 	%rd32, %rd31, %rd30;
	ld.global.f32 	%f48, [%rd32];
	fma.rn.f32 	%f49, %f47, %f48, %f46;
	ld.global.f32 	%f50, [%rd29+12];
	add.s64 	%rd33, %rd32, %rd30;
	ld.global.f32 	%f51, [%rd33];
	fma.rn.f32 	%f67, %f50, %f51, %f49;
	add.s32 	%r39, %r39, 4;
$L__BB0_8:
	setp.eq.s32 	%p9, %r13, 0;
	@%p9 bra 	$L__BB0_13;
	setp.eq.s32 	%p10, %r13, 1;
	@%p10 bra 	$L__BB0_11;
	add.s32 	%r30, %r39, %r3;
	mul.wide.u32 	%rd34, %r30, 4;
	add.s64 	%rd35, %rd2, %rd34;
	ld.global.f32 	%f53, [%rd35];
	mad.lo.s32 	%r31, %r39, %r18, %r1;
	mul.wide.s32 	%rd36, %r31, 4;
	add.s64 	%rd37, %rd1, %rd36;
	ld.global.f32 	%f54, [%rd37];
	fma.rn.f32 	%f55, %f53, %f54, %f67;
	cvt.u64.u32 	%rd38, %r3;
	cvt.u64.u32 	%rd39, %r39;
	add.s64 	%rd40, %rd39, %rd38;
	shl.b64 	%rd41, %rd40, 2;
	add.s64 	%rd42, %rd2, %rd41;
	ld.global.f32 	%f56, [%rd42+4];
	mul.wide.s32 	%rd43, %r18, 4;
	add.s64 	%rd44, %rd37, %rd43;
	ld.global.f32 	%f57, [%rd44];
	fma.rn.f32 	%f67, %f56, %f57, %f55;
	add.s32 	%r39, %r39, 2;
$L__BB0_11:
	and.b32  	%r32, %r19, 1;
	setp.eq.b32 	%p11, %r32, 1;
	not.pred 	%p12, %p11;
	@%p12 bra 	$L__BB0_13;
	add.s32 	%r33, %r39, %r3;
	mul.wide.u32 	%rd45, %r33, 4;
	add.s64 	%rd46, %rd2, %rd45;
	ld.global.f32 	%f58, [%rd46];
	mad.lo.s32 	%r34, %r39, %r18, %r1;
	mul.wide.s32 	%rd47, %r34, 4;
	add.s64 	%rd48, %rd1, %rd47;
	ld.global.f32 	%f59, [%rd48];
	fma.rn.f32 	%f67, %f58, %f59, %f67;
$L__BB0_13:
	mad.lo.s32 	%r35, %r18, %r2, %r1;
	cvta.to.global.u64 	%rd49, %rd6;
	mul.wide.s32 	%rd50, %r35, 4;
	add.s64 	%rd51, %rd49, %rd50;
	st.global.f32 	[%rd51], %f67;
$L__BB0_14:
	ret;

}
	// .globl	_Z16matmul_v2_kernelILi32EEvPKfS1_Pfiii
.visible .entry _Z16matmul_v2_kernelILi32EEvPKfS1_Pfiii(
	.param .u64 .ptr .align 1 _Z16matmul_v2_kernelILi32EEvPKfS1_Pfiii_param_0,
	.param .u64 .ptr .align 1 _Z16matmul_v2_kernelILi32EEvPKfS1_Pfiii_param_1,
	.param .u64 .ptr .align 1 _Z16matmul_v2_kernelILi32EEvPKfS1_Pfiii_param_2,
	.param .u32 _Z16matmul_v2_kernelILi32EEvPKfS1_Pfiii_param_3,
	.param .u32 _Z16matmul_v2_kernelILi32EEvPKfS1_Pfiii_param_4,
	.param .u32 _Z16matmul_v2_kernelILi32EEvPKfS1_Pfiii_param_5
)
{
	.reg .pred 	%p<12>;
	.reg .b32 	%r<38>;
	.reg .b32 	%f<111>;
	.reg .b64 	%rd<27>;
	// demoted variable
	.shared .align 4 .b8 _ZZ16matmul_v2_kernelILi32EEvPKfS1_PfiiiE7A_shmem[4096];
	// demoted variable
	.shared .align 4 .b8 _ZZ16matmul_v2_kernelILi32EEvPKfS1_PfiiiE7B_shmem[4096];
	ld.param.u64 	%rd8, [_Z16matmul_v2_kernelILi32EEvPKfS1_Pfiii_param_0];
	ld.param.u64 	%rd9, [_Z16matmul_v2_kernelILi32EEvPKfS1_Pfiii_param_1];
	ld.param.u64 	%rd10, [_Z16matmul_v2_kernelILi32EEvPKfS1_Pfiii_param_2];
	ld.param.u32 	%r15, [_Z16matmul_v2_kernelILi32EEvPKfS1_Pfiii_param_3];
	ld.param.u32 	%r16, [_Z16matmul_v2_kernelILi32EEvPKfS1_Pfiii_param_4];
	ld.param.u32 	%r17, [_Z16matmul_v2_kernelILi32EEvPKfS1_Pfiii_param_5];
	mov.u32 	%r1, %tid.x;
	mov.u32 	%r2, %tid.y;
	mov.u32 	%r18, %ctaid.y;
	shl.b32 	%r3, %r18, 5;
	mov.u32 	%r19, %ctaid.x;
	shl.b32 	%r4, %r19, 5;
	setp.lt.s32 	%p1, %r17, 1;
	mov.f32 	%f110, 0f00000000;
	@%p1 bra 	$L__BB1_7;
	mul.lo.s32 	%r21, %r17, %r3;
	sub.s32 	%r5, %r15, %r3;
	mad.lo.s32 	%r22, %r17, %r2, %r1;
	shl.b32 	%r23, %r2, 7;
	mov.u32 	%r24, _ZZ16matmul_v2_kernelILi32EEvPKfS1_PfiiiE7A_shmem;
	add.s32 	%r6, %r24, %r23;
	shl.b32 	%r25, %r1, 2;
	add.s32 	%r7, %r6, %r25;
	sub.s32 	%r8, %r16, %r4;
	mad.lo.s32 	%r26, %r16, %r2, %r1;
	mov.u32 	%r27, _ZZ16matmul_v2_kernelILi32EEvPKfS1_PfiiiE7B_shmem;
	add.s32 	%r10, %r27, %r25;
	add.s32 	%r9, %r10, %r23;
	shl.b32 	%r28, %r16, 5;
	mul.wide.s32 	%rd11, %r21, 4;
	mul.wide.u32 	%rd12, %r22, 4;
	add.s64 	%rd13, %rd11, %rd12;
	cvta.to.global.u64 	%rd14, %rd8;
	add.s64 	%rd26, %rd14, %rd13;
	mul.wide.s32 	%rd15, %r4, 4;
	mul.wide.s32 	%rd16, %r26, 4;
	add.s64 	%rd17, %rd15, %rd16;
	cvta.to.global.u64 	%rd18, %rd9;
	add.s64 	%rd25, %rd18, %rd17;
	mul.wide.s32 	%rd3, %r28, 4;
	mov.f32 	%f110, 0f00000000;
	mov.b32 	%r37, 0;
	mov.u32 	%r36, %r17;
$L__BB1_2:
	setp.ge.s32 	%p2, %r2, %r5;
	setp.ge.s32 	%p3, %r1, %r36;
	mov.f32 	%f108, 0f00000000;
	or.pred  	%p4, %p2, %p3;
	@%p4 bra 	$L__BB1_4;
	ld.global.f32 	%f108, [%rd26];
$L__BB1_4:
	setp.ge.s32 	%p5, %r1, %r8;
	st.shared.f32 	[%r7], %f108;
	setp.ge.s32 	%p6, %r2, %r36;
	mov.f32 	%f109, 0f00000000;
	or.pred  	%p7, %p6, %p5;
	@%p7 bra 	$L__BB1_6;
	ld.global.f32 	%f109, [%rd25];
$L__BB1_6:
	st.shared.f32 	[%r9], %f109;
	bar.sync 	0;
	ld.shared.f32 	%f12, [%r6];
	ld.shared.f32 	%f13, [%r10];
	fma.rn.f32 	%f14, %f12, %f13, %f110;
	ld.shared.f32 	%f15, [%r6+4];
	ld.shared.f32 	%f16, [%r10+128];
	fma.rn.f32 	%f17, %f15, %f16, %f14;
	ld.shared.f32 	%f18, [%r6+8];
	ld.shared.f32 	%f19, [%r10+256];
	fma.rn.f32 	%f20, %f18, %f19, %f17;
	ld.shared.f32 	%f21, [%r6+12];
	ld.shared.f32 	%f22, [%r10+384];
	fma.rn.f32 	%f23, %f21, %f22, %f20;
	ld.shared.f32 	%f24, [%r6+16];
	ld.shared.f32 	%f25, [%r10+512];
	fma.rn.f32 	%f26, %f24, %f25, %f23;
	ld.shared.f32 	%f27, [%r6+20];
	ld.shared.f32 	%f28, [%r10+640];
	fma.rn.f32 	%f29, %f27, %f28, %f26;
	ld.shared.f32 	%f30, [%r6+24];
	ld.shared.f32 	%f31, [%r10+768];
	fma.rn.f32 	%f32, %f30, %f31, %f29;
	ld.shared.f32 	%f33, [%r6+28];
	ld.shared.f32 	%f34, [%r10+896];
	fma.rn.f32 	%f35, %f33, %f34, %f32;
	ld.shared.f32 	%f36, [%r6+32];
	ld.shared.f32 	%f37, [%r10+1024];
	fma.rn.f32 	%f38, %f36, %f37, %f35;
	ld.shared.f32 	%f39, [%r6+36];
	ld.shared.f32 	%f40, [%r10+1152];
	fma.rn.f32 	%f41, %f39, %f40, %f38;
	ld.shared.f32 	%f42, [%r6+40];
	ld.shared.f32 	%f43, [%r10+1280];
	fma.rn.f32 	%f44, %f42, %f43, %f41;
	ld.shared.f32 	%f45, [%r6+44];
	ld.shared.f32 	%f46, [%r10+1408];
	fma.rn.f32 	%f47, %f45, %f46, %f44;
	ld.shared.f32 	%f48, [%r6+48];
	ld.shared.f32 	%f49, [%r10+1536];
	fma.rn.f32 	%f50, %f48, %f49, %f47;
	ld.shared.f32 	%f51, [%r6+52];
	ld.shared.f32 	%f52, [%r10+1664];
	fma.rn.f32 	%f53, %f51, %f52, %f50;
	ld.shared.f32 	%f54, [%r6+56];
	ld.shared.f32 	%f55, [%r10+1792];
	fma.rn.f32 	%f56, %f54, %f55, %f53;
	ld.shared.f32 	%f57, [%r6+60];
	ld.shared.f32 	%f58, [%r10+1920];
	fma.rn.f32 	%f59, %f57, %f58, %f56;
	ld.shared.f32 	%f60, [%r6+64];
	ld.shared.f32 	%f61, [%r10+2048];
	fma.rn.f32 	%f62, %f60, %f61, %f59;
	ld.shared.f32 	%f63, [%r6+68];
	ld.shared.f32 	%f64, [%r10+2176];
	fma.rn.f32 	%f65, %f63, %f64, %f62;
	ld.shared.f32 	%f66, [%r6+72];
	ld.shared.f32 	%f67, [%r10+2304];
	fma.rn.f32 	%f68, %f66, %f67, %f65;
	ld.shared.f32 	%f69, [%r6+76];
	ld.shared.f32 	%f70, [%r10+2432];
	fma.rn.f32 	%f71, %f69, %f70, %f68;
	ld.shared.f32 	%f72, [%r6+80];
	ld.shared.f32 	%f73, [%r10+2560];
	fma.rn.f32 	%f74, %f72, %f73, %f71;
	ld.shared.f32 	%f75, [%r6+84];
	ld.shared.f32 	%f76, [%r10+2688];
	fma.rn.f32 	%f77, %f75, %f76, %f74;
	ld.shared.f32 	%f78, [%r6+88];
	ld.shared.f32 	%f79, [%r10+2816];
	fma.rn.f32 	%f80, %f78, %f79, %f77;
	ld.shared.f32 	%f81, [%r6+92];
	ld.shared.f32 	%f82, [%r10+2944];
	fma.rn.f32 	%f83, %f81, %f82, %f80;
	ld.shared.f32 	%f84, [%r6+96];
	ld.shared.f32 	%f85, [%r10+3072];
	fma.rn.f32 	%f86, %f84, %f85, %f83;
	ld.shared.f32 	%f87, [%r6+100];
	ld.shared.f32 	%f88, [%r10+3200];
	fma.rn.f32 	%f89, %f87, %f88, %f86;
	ld.shared.f32 	%f90, [%r6+104];
	ld.shared.f32 	%f91, [%r10+3328];
	fma.rn.f32 	%f92, %f90, %f91, %f89;
	ld.shared.f32 	%f93, [%r6+108];
	ld.shared.f32 	%f94, [%r10+3456];
	fma.rn.f32 	%f95, %f93, %f94, %f92;
	ld.shared.f32 	%f96, [%r6+112];
	ld.shared.f32 	%f97, [%r10+3584];
	fma.rn.f32 	%f98, %f96, %f97, %f95;
	ld.shared.f32 	%f99, [%r6+116];
	ld.shared.f32 	%f100, [%r10+3712];
	fma.rn.f32 	%f101, %f99, %f100, %f98;
	ld.shared.f32 	%f102, [%r6+120];
	ld.shared.f32 	%f103, [%r10+3840];
	fma.rn.f32 	%f104, %f102, %f103, %f101;
	ld.shared.f32 	%f105, [%r6+124];
	ld.shared.f32 	%f106, [%r10+3968];
	fma.rn.f32 	%f110, %f105, %f106, %f104;
	bar.sync 	0;
	add.s32 	%r37, %r37, 32;
	add.s64 	%rd26, %rd26, 128;
	add.s64 	%rd25, %rd25, %rd3;
	add.s32 	%r36, %r36, -32;
	setp.lt.s32 	%p8, %r37, %r17;
	@%p8 bra 	$L__BB1_2;
$L__BB1_7:
	sub.s32 	%r31, %r15, %r3;
	setp.ge.s32 	%p9, %r2, %r31;
	sub.s32 	%r32, %r16, %r4;
	setp.ge.s32 	%p10, %r1, %r32;
	or.pred  	%p11, %p9, %p10;
	@%p11 bra 	$L__BB1_9;
	mad.lo.s32 	%r34, %r16, %r2, %r1;
	cvt.s64.s32 	%rd19, %r34;
	mad.lo.s32 	%r35, %r16, %r3, %r4;
	cvt.s64.s32 	%rd20, %r35;
	add.s64 	%rd21, %rd20, %rd19;
	cvta.to.global.u64 	%rd22, %rd10;
	shl.b64 	%rd23, %rd21, 2;
	add.s64 	%rd24, %rd22, %rd23;
	st.global.f32 	[%rd24], %f110;
$L__BB1_9:
	ret;

}
	// .globl	_Z16matmul_v3_kernelILi256ELi128ELi128ELi32EEvPKfS1_Pfiii
.visible .entry _Z16matmul_v3_kernelILi256ELi128ELi128ELi32EEvPKfS1_Pfiii(
	.param .u64 .ptr .align 1 _Z16matmul_v3_kernelILi256ELi128ELi128ELi32EEvPKfS1_Pfiii_param_0,
	.param .u64 .ptr .align 1 _Z16matmul_v3_kernelILi256ELi128ELi128ELi32EEvPKfS1_Pfiii_param_1,
	.param .u64 .ptr .align 1 _Z16matmul_v3_kernelILi256ELi128ELi128ELi32EEvPKfS1_Pfiii_param_2,
	.param .u32 _Z16matmul_v3_kernelILi256ELi128ELi128ELi32EEvPKfS1_Pfiii_param_3,
	.param .u32 _Z16matmul_v3_kernelILi256ELi128ELi128ELi32EEvPKfS1_Pfiii_param_4,
	.param .u32 _Z16matmul_v3_kernelILi256ELi128ELi128ELi32EEvPKfS1_Pfiii_param_5
)
{
	.local .align 16 .b8 	__local_depot2[256];
	.reg .b64 	%SP;
	.reg .b64 	%SPL;
	.reg .pred 	%p<72>;
	.reg .b32 	%r<251>;
	.reg .b32 	%f<160>;
	.reg .b64 	%rd<105>;
	// demoted variable
	.shared .align 4 .b8 _ZZ16matmul_v3_kernelILi256ELi128ELi128ELi32EEvPKfS1_PfiiiE7A_shmem[16384];
	// demoted variable
	.shared .align 4 .b8 _ZZ16matmul_v3_kernelILi256ELi128ELi128ELi32EEvPKfS1_PfiiiE7B_shmem[16384];
	mov.u64 	%SPL, __local_depot2;
	ld.param.u64 	%rd27, [_Z16matmul_v3_kernelILi256ELi128ELi128ELi32EEvPKfS1_Pfiii_param_0];
	ld.param.u64 	%rd28, [_Z16matmul_v3_kernelILi256ELi128ELi128ELi32EEvPKfS1_Pfiii_param_1];
	ld.param.u64 	%rd29, [_Z16matmul_v3_kernelILi256ELi128ELi128ELi32EEvPKfS1_Pfiii_param_2];
	ld.param.u32 	%r123, [_Z16matmul_v3_kernelILi256ELi128ELi128ELi32EEvPKfS1_Pfiii_param_3];
	ld.param.u32 	%r124, [_Z16matmul_v3_kernelILi256ELi128ELi128ELi32EEvPKfS1_Pfiii_param_4];
	ld.param.u32 	%r125, [_Z16matmul_v3_kernelILi256ELi128ELi128ELi32EEvPKfS1_Pfiii_param_5];
	cvta.to.global.u64 	%rd1, %rd27;
	cvta.to.global.u64 	%rd2, %rd28;
	cvta.to.global.u64 	%rd3, %rd29;
	add.u64 	%rd4, %SPL, 0;
	mov.u32 	%r223, %tid.x;
	mov.u32 	%r126, %ctaid.x;
	add.s32 	%r127, %r124, 127;
	shr.s32 	%r128, %r127, 31;
	shr.u32 	%r129, %r128, 25;
	add.s32 	%r130, %r127, %r129;
	shr.s32 	%r131, %r130, 7;
	div.s32 	%r132, %r126, %r131;
	mul.lo.s32 	%r133, %r132, %r131;
	sub.s32 	%r134, %r126, %r133;
	shl.b32 	%r2, %r132, 7;
	shl.b32 	%r3, %r134, 7;
	mad.lo.s32 	%r135, %r2, %r124, %r3;
	cvt.s64.s32 	%rd5, %r135;
	mov.f32 	%f61, 0f00000000;
	st.local.v4.f32 	[%rd4], {%f61, %f61, %f61, %f61};
	st.local.v4.f32 	[%rd4+16], {%f61, %f61, %f61, %f61};
	st.local.v4.f32 	[%rd4+32], {%f61, %f61, %f61, %f61};
	st.local.v4.f32 	[%rd4+48], {%f61, %f61, %f61, %f61};
	st.local.v4.f32 	[%rd4+64], {%f61, %f61, %f61, %f61};
	st.local.v4.f32 	[%rd4+80], {%f61, %f61, %f61, %f61};
	st.local.v4.f32 	[%rd4+96], {%f61, %f61, %f61, %f61};
	st.local.v4.f32 	[%rd4+112], {%f61, %f61, %f61, %f61};
	st.local.v4.f32 	[%rd4+128], {%f61, %f61, %f61, %f61};
	st.local.v4.f32 	[%rd4+144], {%f61, %f61, %f61, %f61};
	st.local.v4.f32 	[%rd4+160], {%f61, %f61, %f61, %f61};
	st.local.v4.f32 	[%rd4+176], {%f61, %f61, %f61, %f61};
	st.local.v4.f32 	[%rd4+192], {%f61, %f61, %f61, %f61};
	st.local.v4.f32 	[%rd4+208], {%f61, %f61, %f61, %f61};
	st.local.v4.f32 	[%rd4+224], {%f61, %f61, %f61, %f61};
	st.local.v4.f32 	[%rd4+240], {%f61, %f61, %f61, %f61};
	setp.lt.s32 	%p1, %r125, 1;
	@%p1 bra 	$L__BB2_44;
	sub.s32 	%r4, %r123, %r2;
	sub.s32 	%r5, %r124, %r3;
	shl.b32 	%r6, %r124, 5;
	and.b32  	%r7, %r223, 31;
	and.b32  	%r8, %r223, 127;
	shr.u32 	%r137, %r223, 8;
	neg.s32 	%r138, %r137;
	and.b32  	%r9, %r138, 3;
	shr.u32 	%r10, %r223, 5;
	mad.lo.s32 	%r11, %r10, %r125, %r7;
	add.s32 	%r12, %r223, 256;
	shr.u32 	%r13, %r12, 5;
	mad.lo.s32 	%r14, %r13, %r125, %r7;
	add.s32 	%r15, %r223, 512;
	shr.u32 	%r16, %r15, 5;
	mad.lo.s32 	%r17, %r16, %r125, %r7;
	shr.u32 	%r18, %r223, 7;
	mad.lo.s32 	%r19, %r18, %r124, %r8;
	shr.u32 	%r20, %r12, 7;
	mad.lo.s32 	%r21, %r20, %r124, %r8;
	shl.b32 	%r139, %r20, 9;
	mov.u32 	%r140, _ZZ16matmul_v3_kernelILi256ELi128ELi128ELi32EEvPKfS1_PfiiiE7B_shmem;
	shl.b32 	%r141, %r223, 2;
	and.b32  	%r142, %r141, 508;
	add.s32 	%r26, %r140, %r142;
	add.s32 	%r22, %r26, %r139;
	shr.u32 	%r23, %r15, 7;
	mad.lo.s32 	%r24, %r23, %r124, %r8;
	shl.b32 	%r143, %r23, 9;
	add.s32 	%r25, %r26, %r143;
	shl.b32 	%r27, %r125, 5;
	mul.wide.u32 	%rd31, %r3, 4;
	add.s64 	%rd100, %rd2, %rd31;
	mul.lo.s32 	%r144, %r2, %r125;
	mul.wide.s32 	%rd32, %r144, 4;
	add.s64 	%rd99, %rd1, %rd32;
	mov.b32 	%r224, 0;
$L__BB2_2:
	add.s32 	%r54, %r223, 768;
	setp.eq.s32 	%p2, %r9, 0;
	sub.s32 	%r55, %r125, %r224;
	mov.u32 	%r225, %r223;
	@%p2 bra 	$L__BB2_12;
	setp.ge.s32 	%p3, %r10, %r4;
	setp.ge.s32 	%p4, %r7, %r55;
	mov.f32 	%f146, 0f00000000;
	or.pred  	%p5, %p3, %p4;
	@%p5 bra 	$L__BB2_5;
	mul.wide.u32 	%rd33, %r11, 4;
	add.s64 	%rd34, %rd99, %rd33;
	ld.global.f32 	%f146, [%rd34];
$L__BB2_5:
	setp.eq.s32 	%p6, %r9, 1;
	shl.b32 	%r146, %r10, 7;
	mov.u32 	%r147, _ZZ16matmul_v3_kernelILi256ELi128ELi128ELi32EEvPKfS1_PfiiiE7A_shmem;
	add.s32 	%r148, %r147, %r146;
	shl.b32 	%r149, %r7, 2;
	add.s32 	%r150, %r148, %r149;
	st.shared.f32 	[%r150], %f146;
	mov.u32 	%r225, %r12;
	@%p6 bra 	$L__BB2_12;
	setp.ge.s32 	%p7, %r7, %r55;
	setp.ge.s32 	%p8, %r13, %r4;
	mov.f32 	%f147, 0f00000000;
	or.pred  	%p9, %p8, %p7;
	@%p9 bra 	$L__BB2_8;
	mul.wide.u32 	%rd35, %r14, 4;
	add.s64 	%rd36, %rd99, %rd35;
	ld.global.f32 	%f147, [%rd36];
$L__BB2_8:
	setp.eq.s32 	%p10, %r9, 2;
	shl.b32 	%r152, %r13, 7;
	add.s32 	%r154, %r147, %r152;
	add.s32 	%r156, %r154, %r149;
	st.shared.f32 	[%r156], %f147;
	mov.u32 	%r225, %r15;
	@%p10 bra 	$L__BB2_12;
	setp.ge.s32 	%p11, %r7, %r55;
	setp.ge.s32 	%p12, %r16, %r4;
	mov.f32 	%f148, 0f00000000;
	or.pred  	%p13, %p12, %p11;
	@%p13 bra 	$L__BB2_11;
	mul.wide.u32 	%rd37, %r17, 4;
	add.s64 	%rd38, %rd99, %rd37;
	ld.global.f32 	%f148, [%rd38];
$L__BB2_11:
	shl.b32 	%r158, %r16, 7;
	add.s32 	%r160, %r147, %r158;
	add.s32 	%r162, %r160, %r149;
	st.shared.f32 	[%r162], %f148;
	mov.u32 	%r225, %r54;
$L__BB2_12:
	add.s32 	%r163, %r225, 768;
	shr.u32 	%r235, %r163, 5;
	shl.b32 	%r164, %r235, 7;
	shl.b32 	%r165, %r7, 2;
	mov.u32 	%r166, _ZZ16matmul_v3_kernelILi256ELi128ELi128ELi32EEvPKfS1_PfiiiE7A_shmem;
	add.s32 	%r167, %r166, %r165;
	add.s32 	%r237, %r167, %r164;
	mad.lo.s32 	%r236, %r125, %r235, %r7;
	add.s32 	%r168, %r225, 512;
	shr.u32 	%r232, %r168, 5;
	shl.b32 	%r169, %r232, 7;
	add.s32 	%r234, %r167, %r169;
	mad.lo.s32 	%r233, %r125, %r232, %r7;
	add.s32 	%r170, %r225, 256;
	shr.u32 	%r229, %r170, 5;
	shl.b32 	%r171, %r229, 7;
	add.s32 	%r231, %r167, %r171;
	mad.lo.s32 	%r230, %r125, %r229, %r7;
	shr.u32 	%r226, %r225, 5;
	shl.b32 	%r172, %r226, 7;
	add.s32 	%r228, %r167, %r172;
	mad.lo.s32 	%r227, %r125, %r226, %r7;
$L__BB2_13:
	setp.ge.s32 	%p14, %r7, %r55;
	setp.ge.s32 	%p15, %r226, %r4;
	mov.f32 	%f149, 0f00000000;
	or.pred  	%p16, %p15, %p14;
	@%p16 bra 	$L__BB2_15;
	mul.wide.u32 	%rd39, %r227, 4;
	add.s64 	%rd40, %rd99, %rd39;
	ld.global.f32 	%f149, [%rd40];
$L__BB2_15:
	st.shared.f32 	[%r228], %f149;
	setp.ge.s32 	%p18, %r229, %r4;
	mov.f32 	%f150, 0f00000000;
	or.pred  	%p19, %p18, %p14;
	@%p19 bra 	$L__BB2_17;
	mul.wide.u32 	%rd41, %r230, 4;
	add.s64 	%rd42, %rd99, %rd41;
	ld.global.f32 	%f150, [%rd42];
$L__BB2_17:
	st.shared.f32 	[%r231], %f150;
	setp.ge.s32 	%p21, %r232, %r4;
	mov.f32 	%f151, 0f00000000;
	or.pred  	%p22, %p21, %p14;
	@%p22 bra 	$L__BB2_19;
	mul.wide.u32 	%rd43, %r233, 4;
	add.s64 	%rd44, %rd99, %rd43;
	ld.global.f32 	%f151, [%rd44];
$L__BB2_19:
	st.shared.f32 	[%r234], %f151;
	setp.ge.s32 	%p24, %r235, %r4;
	mov.f32 	%f152, 0f00000000;
	or.pred  	%p25, %p24, %p14;
	@%p25 bra 	$L__BB2_21;
	mul.wide.u32 	%rd45, %r236, 4;
	add.s64 	%rd46, %rd99, %rd45;
	ld.global.f32 	%f152, [%rd46];
$L__BB2_21:
	st.shared.f32 	[%r237], %f152;
	add.s32 	%r82, %r225, 1024;
	add.s32 	%r237, %r237, 4096;
	add.s32 	%r236, %r236, %r27;
	add.s32 	%r235, %r235, 32;
	add.s32 	%r234, %r234, 4096;
	add.s32 	%r233, %r233, %r27;
	add.s32 	%r232, %r232, 32;
	add.s32 	%r231, %r231, 4096;
	add.s32 	%r230, %r230, %r27;
	add.s32 	%r229, %r229, 32;
	add.s32 	%r228, %r228, 4096;
	add.s32 	%r227, %r227, %r27;
	add.s32 	%r226, %r226, 32;
	setp.lt.u32 	%p26, %r225, 3072;
	mov.u32 	%r225, %r82;
	@%p26 bra 	$L__BB2_13;
	setp.eq.s32 	%p27, %r9, 0;
	mov.u32 	%r239, %r223;
	@%p27 bra 	$L__BB2_32;
	setp.ge.s32 	%p28, %r8, %r5;
	setp.ge.s32 	%p29, %r18, %r55;
	mov.f32 	%f153, 0f00000000;
	or.pred  	%p30, %p29, %p28;
	@%p30 bra 	$L__BB2_25;
	mul.wide.s32 	%rd47, %r19, 4;
	add.s64 	%rd48, %rd100, %rd47;
	ld.global.f32 	%f153, [%rd48];
$L__BB2_25:
	setp.eq.s32 	%p31, %r9, 1;
	shl.b32 	%r178, %r18, 9;
	mov.u32 	%r179, _ZZ16matmul_v3_kernelILi256ELi128ELi128ELi32EEvPKfS1_PfiiiE7B_shmem;
	add.s32 	%r180, %r179, %r178;
	shl.b32 	%r181, %r8, 2;
	add.s32 	%r182, %r180, %r181;
	st.shared.f32 	[%r182], %f153;
	mov.u32 	%r239, %r12;
	@%p31 bra 	$L__BB2_32;
	setp.ge.s32 	%p32, %r8, %r5;
	setp.ge.s32 	%p33, %r20, %r55;
	mov.f32 	%f154, 0f00000000;
	or.pred  	%p34, %p33, %p32;
	@%p34 bra 	$L__BB2_28;
	mul.wide.s32 	%rd49, %r21, 4;
	add.s64 	%rd50, %rd100, %rd49;
	ld.global.f32 	%f154, [%rd50];
$L__BB2_28:
	setp.eq.s32 	%p35, %r9, 2;
	st.shared.f32 	[%r22], %f154;
	mov.u32 	%r239, %r15;
	@%p35 bra 	$L__BB2_32;
	setp.ge.s32 	%p36, %r8, %r5;
	setp.ge.s32 	%p37, %r23, %r55;
	mov.f32 	%f155, 0f00000000;
	or.pred  	%p38, %p37, %p36;
	@%p38 bra 	$L__BB2_31;
	mul.wide.s32 	%rd51, %r24, 4;
	add.s64 	%rd52, %rd100, %rd51;
	ld.global.f32 	%f155, [%rd52];
$L__BB2_31:
	st.shared.f32 	[%r25], %f155;
	mov.u32 	%r239, %r54;
$L__BB2_32:
	setp.ge.s32 	%p39, %r8, %r5;
	shr.u32 	%r97, %r239, 7;
	setp.ge.s32 	%p40, %r97, %r55;
	mov.f32 	%f156, 0f00000000;
	or.pred  	%p41, %p40, %p39;
	@%p41 bra 	$L__BB2_34;
	mad.lo.s32 	%r186, %r97, %r124, %r8;
	mul.wide.s32 	%rd53, %r186, 4;
	add.s64 	%rd54, %rd100, %rd53;
	ld.global.f32 	%f156, [%rd54];
$L__BB2_34:
	setp.ge.s32 	%p42, %r8, %r5;
	shl.b32 	%r188, %r97, 9;
	add.s32 	%r189, %r26, %r188;
	st.shared.f32 	[%r189], %f156;
	add.s32 	%r190, %r239, 256;
	shr.u32 	%r98, %r190, 7;
	setp.ge.s32 	%p43, %r98, %r55;
	mov.f32 	%f157, 0f00000000;
	or.pred  	%p44, %p43, %p42;
	@%p44 bra 	$L__BB2_36;
	mad.lo.s32 	%r191, %r98, %r124, %r8;
	mul.wide.s32 	%rd55, %r191, 4;
	add.s64 	%rd56, %rd100, %rd55;
	ld.global.f32 	%f157, [%rd56];
$L__BB2_36:
	setp.ge.s32 	%p45, %r8, %r5;
	shl.b32 	%r193, %r98, 9;
	add.s32 	%r194, %r26, %r193;
	st.shared.f32 	[%r194], %f157;
	add.s32 	%r195, %r239, 512;
	shr.u32 	%r99, %r195, 7;
	setp.ge.s32 	%p46, %r99, %r55;
	mov.f32 	%f158, 0f00000000;
	or.pred  	%p47, %p46, %p45;
	@%p47 bra 	$L__BB2_38;
	mad.lo.s32 	%r196, %r99, %r124, %r8;
	mul.wide.s32 	%rd57, %r196, 4;
	add.s64 	%rd58, %rd100, %rd57;
	ld.global.f32 	%f158, [%rd58];
$L__BB2_38:
	setp.ge.s32 	%p48, %r8, %r5;
	shl.b32 	%r198, %r99, 9;
	add.s32 	%r199, %r26, %r198;
	st.shared.f32 	[%r199], %f158;
	add.s32 	%r200, %r239, 768;
	shr.u32 	%r100, %r200, 7;
	setp.ge.s32 	%p49, %r100, %r55;
	mov.f32 	%f159, 0f00000000;
	or.pred  	%p50, %p49, %p48;
	@%p50 bra 	$L__BB2_40;
	mad.lo.s32 	%r201, %r100, %r124, %r8;
	mul.wide.s32 	%rd59, %r201, 4;
	add.s64 	%rd60, %rd100, %rd59;
	ld.global.f32 	%f159, [%rd60];
$L__BB2_40:
	shl.b32 	%r202, %r100, 9;
	add.s32 	%r203, %r26, %r202;
	st.shared.f32 	[%r203], %f159;
	add.s32 	%r101, %r239, 1024;
	setp.lt.u32 	%p51, %r239, 3072;
	mov.u32 	%r239, %r101;
	@%p51 bra 	$L__BB2_32;
	bar.sync 	0;
	ld.shared.f32 	%f29, [%r26];
	ld.shared.f32 	%f30, [%r26+512];
	ld.shared.f32 	%f31, [%r26+1024];
	ld.shared.f32 	%f32, [%r26+1536];
	ld.shared.f32 	%f33, [%r26+2048];
	ld.shared.f32 	%f34, [%r26+2560];
	ld.shared.f32 	%f35, [%r26+3072];
	ld.shared.f32 	%f36, [%r26+3584];
	ld.shared.f32 	%f37, [%r26+4096];
	ld.shared.f32 	%f38, [%r26+4608];
	ld.shared.f32 	%f39, [%r26+5120];
	ld.shared.f32 	%f40, [%r26+5632];
	ld.shared.f32 	%f41, [%r26+6144];
	ld.shared.f32 	%f42, [%r26+6656];
	ld.shared.f32 	%f43, [%r26+7168];
	ld.shared.f32 	%f44, [%r26+7680];
	ld.shared.f32 	%f45, [%r26+8192];
	ld.shared.f32 	%f46, [%r26+8704];
	ld.shared.f32 	%f47, [%r26+9216];
	ld.shared.f32 	%f48, [%r26+9728];
	ld.shared.f32 	%f49, [%r26+10240];
	ld.shared.f32 	%f50, [%r26+10752];
	ld.shared.f32 	%f51, [%r26+11264];
	ld.shared.f32 	%f52, [%r26+11776];
	ld.shared.f32 	%f53, [%r26+12288];
	ld.shared.f32 	%f54, [%r26+12800];
	ld.shared.f32 	%f55, [%r26+13312];
	ld.shared.f32 	%f56, [%r26+13824];
	ld.shared.f32 	%f57, [%r26+14336];
	ld.shared.f32 	%f58, [%r26+14848];
	ld.shared.f32 	%f59, [%r26+15360];
	ld.shared.f32 	%f60, [%r26+15872];
	mov.u32 	%r241, %r223;
$L__BB2_42:
	shr.u32 	%r204, %r241, 8;
	mul.wide.u32 	%rd61, %r204, 4;
	add.s64 	%rd62, %rd4, %rd61;
	ld.local.f32 	%f76, [%rd62];
	and.b32  	%r205, %r241, -128;
	mov.u32 	%r206, _ZZ16matmul_v3_kernelILi256ELi128ELi128ELi32EEvPKfS1_PfiiiE7A_shmem;
	add.s32 	%r207, %r206, %r205;
	ld.shared.f32 	%f77, [%r207];
	fma.rn.f32 	%f78, %f77, %f29, %f76;
	ld.shared.f32 	%f79, [%r207+4];
	fma.rn.f32 	%f80, %f79, %f30, %f78;
	ld.shared.f32 	%f81, [%r207+8];
	fma.rn.f32 	%f82, %f81, %f31, %f80;
	ld.shared.f32 	%f83, [%r207+12];
	fma.rn.f32 	%f84, %f83, %f32, %f82;
	ld.shared.f32 	%f85, [%r207+16];
	fma.rn.f32 	%f86, %f85, %f33, %f84;
	ld.shared.f32 	%f87, [%r207+20];
	fma.rn.f32 	%f88, %f87, %f34, %f86;
	ld.shared.f32 	%f89, [%r207+24];
	fma.rn.f32 	%f90, %f89, %f35, %f88;
	ld.shared.f32 	%f91, [%r207+28];
	fma.rn.f32 	%f92, %f91, %f36, %f90;
	ld.shared.f32 	%f93, [%r207+32];
	fma.rn.f32 	%f94, %f93, %f37, %f92;
	ld.shared.f32 	%f95, [%r207+36];
	fma.rn.f32 	%f96, %f95, %f38, %f94;
	ld.shared.f32 	%f97, [%r207+40];
	fma.rn.f32 	%f98, %f97, %f39, %f96;
	ld.shared.f32 	%f99, [%r207+44];
	fma.rn.f32 	%f100, %f99, %f40, %f98;
	ld.shared.f32 	%f101, [%r207+48];
	fma.rn.f32 	%f102, %f101, %f41, %f100;
	ld.shared.f32 	%f103, [%r207+52];
	fma.rn.f32 	%f104, %f103, %f42, %f102;
	ld.shared.f32 	%f105, [%r207+56];
	fma.rn.f32 	%f106, %f105, %f43, %f104;
	ld.shared.f32 	%f107, [%r207+60];
	fma.rn.f32 	%f108, %f107, %f44, %f106;
	ld.shared.f32 	%f109, [%r207+64];
	fma.rn.f32 	%f110, %f109, %f45, %f108;
	ld.shared.f32 	%f111, [%r207+68];
	fma.rn.f32 	%f112, %f111, %f46, %f110;
	ld.shared.f32 	%f113, [%r207+72];
	fma.rn.f32 	%f114, %f113, %f47, %f112;
	ld.shared.f32 	%f115, [%r207+76];
	fma.rn.f32 	%f116, %f115, %f48, %f114;
	ld.shared.f32 	%f117, [%r207+80];
	fma.rn.f32 	%f118, %f117, %f49, %f116;
	ld.shared.f32 	%f119, [%r207+84];
	fma.rn.f32 	%f120, %f119, %f50, %f118;
	ld.shared.f32 	%f121, [%r207+88];
	fma.rn.f32 	%f122, %f121, %f51, %f120;
	ld.shared.f32 	%f123, [%r207+92];
	fma.rn.f32 	%f124, %f123, %f52, %f122;
	ld.shared.f32 	%f125, [%r207+96];
	fma.rn.f32 	%f126, %f125, %f53, %f124;
	ld.shared.f32 	%f127, [%r207+100];
	fma.rn.f32 	%f128, %f127, %f54, %f126;
	ld.shared.f32 	%f129, [%r207+104];
	fma.rn.f32 	%f130, %f129, %f55, %f128;
	ld.shared.f32 	%f131, [%r207+108];
	fma.rn.f32 	%f132, %f131, %f56, %f130;
	ld.shared.f32 	%f133, [%r207+112];
	fma.rn.f32 	%f134, %f133, %f57, %f132;
	ld.shared.f32 	%f135, [%r207+116];
	fma.rn.f32 	%f136, %f135, %f58, %f134;
	ld.shared.f32 	%f137, [%r207+120];
	fma.rn.f32 	%f138, %f137, %f59, %f136;
	ld.shared.f32 	%f139, [%r207+124];
	fma.rn.f32 	%f140, %f139, %f60, %f138;
	st.local.f32 	[%rd62], %f140;
	add.s32 	%r103, %r241, 256;
	setp.lt.u32 	%p52, %r241, 16128;
	mov.u32 	%r241, %r103;
	@%p52 bra 	$L__BB2_42;
	bar.sync 	0;
	add.s64 	%rd99, %rd99, 128;
	mul.wide.s32 	%rd63, %r6, 4;
	add.s64 	%rd100, %rd100, %rd63;
	add.s32 	%r224, %r224, 32;
	setp.lt.s32 	%p53, %r224, %r125;
	@%p53 bra 	$L__BB2_2;
$L__BB2_44:
	sub.s32 	%r28, %r123, %r2;
	sub.s32 	%r29, %r124, %r3;
	and.b32  	%r30, %r223, 127;
	shr.u32 	%r208, %r223, 8;
	neg.s32 	%r209, %r208;
	and.b32  	%r31, %r209, 3;
	setp.eq.s32 	%p54, %r31, 0;
	@%p54 bra 	$L__BB2_49;
	shr.u32 	%r210, %r223, 6;
	cvt.u64.u32 	%rd64, %r210;
	and.b64  	%rd65, %rd64, 12;
	add.s64 	%rd98, %rd4, %rd65;
	shr.u32 	%r221, %r223, 7;
	mad.lo.s32 	%r222, %r124, %r221, %r30;
	shl.b32 	%r34, %r124, 1;
	neg.s32 	%r220, %r31;
	shl.b32 	%r211, %r31, 8;
	add.s32 	%r223, %r223, %r211;
$L__BB2_46:
	.pragma "nounroll";
	setp.ge.s32 	%p55, %r30, %r29;
	setp.ge.s32 	%p56, %r221, %r28;
	or.pred  	%p57, %p56, %p55;
	@%p57 bra 	$L__BB2_48;
	ld.local.f32 	%f141, [%rd98];
	cvt.s64.s32 	%rd66, %r222;
	add.s64 	%rd67, %rd66, %rd5;
	shl.b64 	%rd68, %rd67, 2;
	add.s64 	%rd69, %rd3, %rd68;
	st.global.f32 	[%rd69], %f141;
$L__BB2_48:
	add.s64 	%rd98, %rd98, 4;
	add.s32 	%r222, %r222, %r34;
	add.s32 	%r221, %r221, 2;
	add.s32 	%r220, %r220, 1;
	setp.ne.s32 	%p58, %r220, 0;
	@%p58 bra 	$L__BB2_46;
$L__BB2_49:
	add.s32 	%r213, %r223, 768;
	shr.u32 	%r248, %r213, 7;
	mad.lo.s32 	%r249, %r124, %r248, %r30;
	shl.b32 	%r46, %r124, 3;
	cvt.u64.u32 	%rd70, %r223;
	add.s64 	%rd71, %rd70, 768;
	shr.u64 	%rd72, %rd71, 6;
	and.b64  	%rd73, %rd72, 60;
	add.s64 	%rd104, %rd4, %rd73;
	add.s32 	%r214, %r223, 512;
	shr.u32 	%r246, %r214, 7;
	mad.lo.s32 	%r247, %r124, %r246, %r30;
	add.s64 	%rd74, %rd70, 512;
	shr.u64 	%rd75, %rd74, 6;
	and.b64  	%rd76, %rd75, 60;
	add.s64 	%rd103, %rd4, %rd76;
	add.s64 	%rd77, %rd70, 256;
	shr.u64 	%rd78, %rd77, 6;
	and.b64  	%rd79, %rd78, 60;
	add.s64 	%rd102, %rd4, %rd79;
	add.s32 	%r215, %r223, 256;
	shr.u32 	%r244, %r215, 7;
	mad.lo.s32 	%r245, %r124, %r244, %r30;
	shr.u64 	%rd80, %rd70, 6;
	and.b64  	%rd81, %rd80, 28;
	add.s64 	%rd101, %rd4, %rd81;
	shr.u32 	%r242, %r223, 7;
	mad.lo.s32 	%r243, %r124, %r242, %r30;
$L__BB2_50:
	setp.ge.s32 	%p59, %r30, %r29;
	setp.ge.s32 	%p60, %r242, %r28;
	or.pred  	%p61, %p60, %p59;
	@%p61 bra 	$L__BB2_52;
	ld.local.f32 	%f142, [%rd101];
	cvt.s64.s32 	%rd82, %r243;
	add.s64 	%rd83, %rd82, %rd5;
	shl.b64 	%rd84, %rd83, 2;
	add.s64 	%rd85, %rd3, %rd84;
	st.global.f32 	[%rd85], %f142;
$L__BB2_52:
	setp.ge.s32 	%p62, %r30, %r29;
	setp.ge.s32 	%p63, %r244, %r28;
	or.pred  	%p64, %p63, %p62;
	@%p64 bra 	$L__BB2_54;
	ld.local.f32 	%f143, [%rd102];
	cvt.s64.s32 	%rd86, %r245;
	add.s64 	%rd87, %rd86, %rd5;
	shl.b64 	%rd88, %rd87, 2;
	add.s64 	%rd89, %rd3, %rd88;
	st.global.f32 	[%rd89], %f143;
$L__BB2_54:
	setp.ge.s32 	%p65, %r30, %r29;
	setp.ge.s32 	%p66, %r246, %r28;
	or.pred  	%p67, %p66, %p65;
	@%p67 bra 	$L__BB2_56;
	ld.local.f32 	%f144, [%rd103];
	cvt.s64.s32 	%rd90, %r247;
	add.s64 	%rd91, %rd90, %rd5;
	shl.b64 	%rd92, %rd91, 2;
	add.s64 	%rd93, %rd3, %rd92;
	st.global.f32 	[%rd93], %f144;
$L__BB2_56:
	setp.ge.s32 	%p68, %r30, %r29;
	setp.ge.s32 	%p69, %r248, %r28;
	or.pred  	%p70, %p69, %p68;
	@%p70 bra 	$L__BB2_58;
	ld.local.f32 	%f145, [%rd104];
	cvt.s64.s32 	%rd94, %r249;
	add.s64 	%rd95, %rd94, %rd5;
	shl.b64 	%rd96, %rd95, 2;
	add.s64 	%rd97, %rd3, %rd96;
	st.global.f32 	[%rd97], %f145;
$L__BB2_58:
	add.s32 	%r114, %r223, 1024;
	add.s32 	%r249, %r249, %r46;
	add.s32 	%r248, %r248, 8;
	add.s64 	%rd104, %rd104, 16;
	add.s32 	%r247, %r247, %r46;
	add.s32 	%r246, %r246, 8;
	add.s64 	%rd103, %rd103, 16;
	add.s64 	%rd102, %rd102, 16;
	add.s32 	%r245, %r245, %r46;
	add.s32 	%r244, %r244, 8;
	add.s64 	%rd101, %rd101, 16;
	add.s32 	%r243, %r243, %r46;
	add.s32 	%r242, %r242, 8;
	setp.lt.u32 	%p71, %r223, 15360;
	mov.u32 	%r223, %r114;
	@%p71 bra 	$L__BB2_50;
	ret;

}
	// .globl	_Z16matmul_v4_kernelILi256ELi128ELi128ELi32ELi32EEvPKfS1_Pfiii
.visible .entry _Z16matmul_v4_kernelILi256ELi128ELi128ELi32ELi32EEvPKfS1_Pfiii(
	.param .u64 .ptr .align 1 _Z16matmul_v4_kernelILi256ELi128ELi128ELi32ELi32EEvPKfS1_Pfiii_param_0,
	.param .u64 .ptr .align 1 _Z16matmul_v4_kernelILi256ELi128ELi128ELi32ELi32EEvPKfS1_Pfiii_param_1,
	.param .u64 .ptr .align 1 _Z16matmul_v4_kernelILi256ELi128ELi128ELi32ELi32EEvPKfS1_Pfiii_param_2,
	.param .u32 _Z16matmul_v4_kernelILi256ELi128ELi128ELi32ELi32EEvPKfS1_Pfiii_param_3,
	.param .u32 _Z16matmul_v4_kernelILi256ELi128ELi128ELi32ELi32EEvPKfS1_Pfiii_param_4,
	.param .u32 _Z16matmul_v4_kernelILi256ELi128ELi128ELi32ELi32EEvPKfS1_Pfiii_param_5
)
{
	.reg .pred 	%p<75>;
	.reg .b32 	%r<184>;
	.reg .b32 	%f<513>;
	.reg .b64 	%rd<50>;
	// demoted variable
	.shared .align 4 .b8 _ZZ16matmul_v4_kernelILi256ELi128ELi128ELi32ELi32EEvPKfS1_PfiiiE7A_shmem[16384];
	ld.param.u64 	%rd11, [_Z16matmul_v4_kernelILi256ELi128ELi128ELi32ELi32EEvPKfS1_Pfiii_param_0];
	ld.param.u64 	%rd12, [_Z16matmul_v4_kernelILi256ELi128ELi128ELi32ELi32EEvPKfS1_Pfiii_param_1];
	ld.param.u64 	%rd10, [_Z16matmul_v4_kernelILi256ELi128ELi128ELi32ELi32EEvPKfS1_Pfiii_param_2];
	ld.param.u32 	%r66, [_Z16matmul_v4_kernelILi256ELi128ELi128ELi32ELi32EEvPKfS1_Pfiii_param_3];
	ld.param.u32 	%r67, [_Z16matmul_v4_kernelILi256ELi128ELi128ELi32ELi32EEvPKfS1_Pfiii_param_4];
	ld.param.u32 	%r68, [_Z16matmul_v4_kernelILi256ELi128ELi128ELi32ELi32EEvPKfS1_Pfiii_param_5];
	cvta.to.global.u64 	%rd1, %rd11;
	cvta.to.global.u64 	%rd2, %rd12;
	mov.u32 	%r1, %tid.x;
	mov.u32 	%r69, %ctaid.x;
	add.s32 	%r70, %r67, 127;
	shr.s32 	%r71, %r70, 31;
	shr.u32 	%r72, %r71, 25;
	add.s32 	%r73, %r70, %r72;
	shr.s32 	%r74, %r73, 7;
	div.s32 	%r75, %r69, %r74;
	mul.lo.s32 	%r76, %r75, %r74;
	sub.s32 	%r77, %r69, %r76;
	shl.b32 	%r2, %r75, 7;
	shl.b32 	%r3, %r77, 7;
	shr.u32 	%r78, %r1, 1;
	and.b32  	%r4, %r78, 510;
	setp.lt.s32 	%p1, %r68, 1;
	mov.f32 	%f314, 0f00000000;
	mov.f32 	%f315, %f314;
	mov.f32 	%f316, %f314;
	mov.f32 	%f317, %f314;
	mov.f32 	%f318, %f314;
	mov.f32 	%f319, %f314;
	mov.f32 	%f320, %f314;
	mov.f32 	%f321, %f314;
	mov.f32 	%f322, %f314;
	mov.f32 	%f323, %f314;
	mov.f32 	%f324, %f314;
	mov.f32 	%f325, %f314;
	mov.f32 	%f326, %f314;
	mov.f32 	%f327, %f314;
	mov.f32 	%f328, %f314;
	mov.f32 	%f329, %f314;
	mov.f32 	%f330, %f314;
	mov.f32 	%f331, %f314;
	mov.f32 	%f332, %f314;
	mov.f32 	%f333, %f314;
	mov.f32 	%f334, %f314;
	mov.f32 	%f335, %f314;
	mov.f32 	%f336, %f314;
	mov.f32 	%f337, %f314;
	mov.f32 	%f338, %f314;
	mov.f32 	%f339, %f314;
	mov.f32 	%f340, %f314;
	mov.f32 	%f341, %f314;
	mov.f32 	%f342, %f314;
	mov.f32 	%f343, %f314;
	mov.f32 	%f344, %f314;
	mov.f32 	%f345, %f314;
	mov.f32 	%f346, %f314;
	mov.f32 	%f347, %f314;
	mov.f32 	%f348, %f314;
	mov.f32 	%f349, %f314;
	mov.f32 	%f350, %f314;
	mov.f32 	%f351, %f314;
	mov.f32 	%f352, %f314;
	mov.f32 	%f353, %f314;
	mov.f32 	%f354, %f314;
	mov.f32 	%f355, %f314;
	mov.f32 	%f356, %f314;
	mov.f32 	%f357, %f314;
	mov.f32 	%f358, %f314;
	mov.f32 	%f359, %f314;
	mov.f32 	%f360, %f314;
	mov.f32 	%f361, %f314;
	mov.f32 	%f362, %f314;
	mov.f32 	%f363, %f314;
	mov.f32 	%f364, %f314;
	mov.f32 	%f365, %f314;
	mov.f32 	%f366, %f314;
	mov.f32 	%f367, %f314;
	mov.f32 	%f368, %f314;
	mov.f32 	%f369, %f314;
	mov.f32 	%f370, %f314;
	mov.f32 	%f371, %f314;
	mov.f32 	%f372, %f314;
	mov.f32 	%f373, %f314;
	mov.f32 	%f374, %f314;
	mov.f32 	%f375, %f314;
	mov.f32 	%f376, %f314;
	mov.f32 	%f377, %f314;
	@%p1 bra 	$L__BB3_25;
	sub.s32 	%r5, %r66, %r2;
	shl.b32 	%r6, %r67, 5;
	and.b32  	%r7, %r1, 31;
	shr.u32 	%r80, %r1, 8;
	neg.s32 	%r81, %r80;
	and.b32  	%r8, %r81, 3;
	shr.u32 	%r9, %r1, 5;
	mad.lo.s32 	%r10, %r9, %r68, %r7;
	add.s32 	%r11, %r1, 256;
	shr.u32 	%r12, %r11, 5;
	mad.lo.s32 	%r13, %r12, %r68, %r7;
	add.s32 	%r14, %r1, 512;
	shr.u32 	%r15, %r14, 5;
	mad.lo.s32 	%r16, %r15, %r68, %r7;
	shl.b32 	%r17, %r4, 5;
	shl.b32 	%r18, %r68, 5;
	mul.wide.u32 	%rd13, %r3, 4;
	add.s64 	%rd49, %rd2, %rd13;
	mul.lo.s32 	%r82, %r2, %r68;
	mul.wide.s32 	%rd14, %r82, 4;
	add.s64 	%rd48, %rd1, %rd14;
	mov.b32 	%r168, 0;
	mov.f32 	%f314, 0f00000000;
	mul.wide.s32 	%rd29, %r6, 4;
$L__BB3_2:
	setp.eq.s32 	%p2, %r8, 0;
	sub.s32 	%r20, %r68, %r168;
	mov.u32 	%r169, %r1;
	@%p2 bra 	$L__BB3_12;
	setp.ge.s32 	%p3, %r9, %r5;
	setp.ge.s32 	%p4, %r7, %r20;
	mov.f32 	%f378, 0f00000000;
	or.pred  	%p5, %p3, %p4;
	@%p5 bra 	$L__BB3_5;
	mul.wide.u32 	%rd15, %r10, 4;
	add.s64 	%rd16, %rd48, %rd15;
	ld.global.f32 	%f378, [%rd16];
$L__BB3_5:
	setp.eq.s32 	%p6, %r8, 1;
	shl.b32 	%r84, %r9, 7;
	mov.u32 	%r85, _ZZ16matmul_v4_kernelILi256ELi128ELi128ELi32ELi32EEvPKfS1_PfiiiE7A_shmem;
	add.s32 	%r86, %r85, %r84;
	shl.b32 	%r87, %r7, 2;
	add.s32 	%r88, %r86, %r87;
	st.shared.f32 	[%r88], %f378;
	mov.u32 	%r169, %r11;
	@%p6 bra 	$L__BB3_12;
	setp.ge.s32 	%p8, %r12, %r5;
	mov.f32 	%f379, 0f00000000;
	or.pred  	%p9, %p8, %p4;
	@%p9 bra 	$L__BB3_8;
	mul.wide.u32 	%rd17, %r13, 4;
	add.s64 	%rd18, %rd48, %rd17;
	ld.global.f32 	%f379, [%rd18];
$L__BB3_8:
	setp.eq.s32 	%p10, %r8, 2;
	shl.b32 	%r90, %r12, 7;
	mov.u32 	%r91, _ZZ16matmul_v4_kernelILi256ELi128ELi128ELi32ELi32EEvPKfS1_PfiiiE7A_shmem;
	add.s32 	%r92, %r91, %r90;
	shl.b32 	%r93, %r7, 2;
	add.s32 	%r94, %r92, %r93;
	st.shared.f32 	[%r94], %f379;
	mov.u32 	%r169, %r14;
	@%p10 bra 	$L__BB3_12;
	setp.ge.s32 	%p12, %r15, %r5;
	mov.f32 	%f380, 0f00000000;
	or.pred  	%p13, %p12, %p4;
	@%p13 bra 	$L__BB3_11;
	mul.wide.u32 	%rd19, %r16, 4;
	add.s64 	%rd20, %rd48, %rd19;
	ld.global.f32 	%f380, [%rd20];
$L__BB3_11:
	add.s32 	%r169, %r1, 768;
	shl.b32 	%r96, %r15, 7;
	mov.u32 	%r97, _ZZ16matmul_v4_kernelILi256ELi128ELi128ELi32ELi32EEvPKfS1_PfiiiE7A_shmem;
	add.s32 	%r98, %r97, %r96;
	shl.b32 	%r99, %r7, 2;
	add.s32 	%r100, %r98, %r99;
	st.shared.f32 	[%r100], %f380;
$L__BB3_12:
	add.s32 	%r101, %r169, 768;
	shr.u32 	%r179, %r101, 5;
	shl.b32 	%r102, %r179, 7;
	shl.b32 	%r103, %r7, 2;
	mov.u32 	%r104, _ZZ16matmul_v4_kernelILi256ELi128ELi128ELi32ELi32EEvPKfS1_PfiiiE7A_shmem;
	add.s32 	%r105, %r104, %r103;
	add.s32 	%r181, %r105, %r102;
	mad.lo.s32 	%r180, %r68, %r179, %r7;
	add.s32 	%r106, %r169, 512;
	shr.u32 	%r176, %r106, 5;
	shl.b32 	%r107, %r176, 7;
	add.s32 	%r178, %r105, %r107;
	mad.lo.s32 	%r177, %r68, %r176, %r7;
	add.s32 	%r108, %r169, 256;
	shr.u32 	%r173, %r108, 5;
	shl.b32 	%r109, %r173, 7;
	add.s32 	%r175, %r105, %r109;
	mad.lo.s32 	%r174, %r68, %r173, %r7;
	shr.u32 	%r170, %r169, 5;
	shl.b32 	%r110, %r170, 7;
	add.s32 	%r172, %r105, %r110;
	mad.lo.s32 	%r171, %r68, %r170, %r7;
$L__BB3_13:
	setp.ge.s32 	%p14, %r7, %r20;
	setp.ge.s32 	%p15, %r170, %r5;
	mov.f32 	%f381, 0f00000000;
	or.pred  	%p16, %p15, %p14;
	@%p16 bra 	$L__BB3_15;
	mul.wide.u32 	%rd21, %r171, 4;
	add.s64 	%rd22, %rd48, %rd21;
	ld.global.f32 	%f381, [%rd22];
$L__BB3_15:
	st.shared.f32 	[%r172], %f381;
	setp.ge.s32 	%p18, %r173, %r5;
	mov.f32 	%f382, 0f00000000;
	or.pred  	%p19, %p18, %p14;
	@%p19 bra 	$L__BB3_17;
	mul.wide.u32 	%rd23, %r174, 4;
	add.s64 	%rd24, %rd48, %rd23;
	ld.global.f32 	%f382, [%rd24];
$L__BB3_17:
	st.shared.f32 	[%r175], %f382;
	setp.ge.s32 	%p21, %r176, %r5;
	mov.f32 	%f383, 0f00000000;
	or.pred  	%p22, %p21, %p14;
	@%p22 bra 	$L__BB3_19;
	mul.wide.u32 	%rd25, %r177, 4;
	add.s64 	%rd26, %rd48, %rd25;
	ld.global.f32 	%f383, [%rd26];
$L__BB3_19:
	st.shared.f32 	[%r178], %f383;
	setp.ge.s32 	%p24, %r179, %r5;
	mov.f32 	%f384, 0f00000000;
	or.pred  	%p25, %p24, %p14;
	@%p25 bra 	$L__BB3_21;
	mul.wide.u32 	%rd27, %r180, 4;
	add.s64 	%rd28, %rd48, %rd27;
	ld.global.f32 	%f384, [%rd28];
$L__BB3_21:
	st.shared.f32 	[%r181], %f384;
	add.s32 	%r48, %r169, 1024;
	add.s32 	%r181, %r181, 4096;
	add.s32 	%r180, %r180, %r18;
	add.s32 	%r179, %r179, 32;
	add.s32 	%r178, %r178, 4096;
	add.s32 	%r177, %r177, %r18;
	add.s32 	%r176, %r176, 32;
	add.s32 	%r175, %r175, 4096;
	add.s32 	%r174, %r174, %r18;
	add.s32 	%r173, %r173, 32;
	add.s32 	%r172, %r172, 4096;
	add.s32 	%r171, %r171, %r18;
	add.s32 	%r170, %r170, 32;
	setp.lt.u32 	%p26, %r169, 3072;
	mov.u32 	%r169, %r48;
	@%p26 bra 	$L__BB3_13;
	bar.sync 	0;
	ld.global.f32 	%f79, [%rd49];
	ld.global.f32 	%f80, [%rd49+4];
	ld.global.f32 	%f81, [%rd49+8];
	ld.global.f32 	%f82, [%rd49+12];
	ld.global.f32 	%f83, [%rd49+16];
	ld.global.f32 	%f84, [%rd49+20];
	ld.global.f32 	%f85, [%rd49+24];
	ld.global.f32 	%f86, [%rd49+28];
	ld.global.f32 	%f87, [%rd49+32];
	ld.global.f32 	%f88, [%rd49+36];
	ld.global.f32 	%f89, [%rd49+40];
	ld.global.f32 	%f90, [%rd49+44];
	ld.global.f32 	%f91, [%rd49+48];
	ld.global.f32 	%f92, [%rd49+52];
	ld.global.f32 	%f93, [%rd49+56];
	ld.global.f32 	%f94, [%rd49+60];
	ld.global.f32 	%f95, [%rd49+64];
	ld.global.f32 	%f96, [%rd49+68];
	ld.global.f32 	%f97, [%rd49+72];
	ld.global.f32 	%f98, [%rd49+76];
	ld.global.f32 	%f99, [%rd49+80];
	ld.global.f32 	%f100, [%rd49+84];
	ld.global.f32 	%f101, [%rd49+88];
	ld.global.f32 	%f102, [%rd49+92];
	ld.global.f32 	%f103, [%rd49+96];
	ld.global.f32 	%f104, [%rd49+100];
	ld.global.f32 	%f105, [%rd49+104];
	ld.global.f32 	%f106, [%rd49+108];
	ld.global.f32 	%f107, [%rd49+112];
	ld.global.f32 	%f108, [%rd49+116];
	ld.global.f32 	%f109, [%rd49+120];
	ld.global.f32 	%f110, [%rd49+124];
	mov.b32 	%r183, 0;
$L__BB3_23:
	add.s32 	%r116, %r17, %r183;
	shl.b32 	%r117, %r116, 2;
	mov.u32 	%r118, _ZZ16matmul_v4_kernelILi256ELi128ELi128ELi32ELi32EEvPKfS1_PfiiiE7A_shmem;
	add.s32 	%r119, %r118, %r117;
	ld.shared.f32 	%f312, [%r119];
	ld.shared.f32 	%f313, [%r119+128];
	fma.rn.f32 	%f375, %f312, %f79, %f375;
	fma.rn.f32 	%f374, %f312, %f80, %f374;
	fma.rn.f32 	%f373, %f312, %f81, %f373;
	fma.rn.f32 	%f372, %f312, %f82, %f372;
	fma.rn.f32 	%f371, %f312, %f83, %f371;
	fma.rn.f32 	%f370, %f312, %f84, %f370;
	fma.rn.f32 	%f369, %f312, %f85, %f369;
	fma.rn.f32 	%f368, %f312, %f86, %f368;
	fma.rn.f32 	%f367, %f312, %f87, %f367;
	fma.rn.f32 	%f366, %f312, %f88, %f366;
	fma.rn.f32 	%f365, %f312, %f89, %f365;
	fma.rn.f32 	%f364, %f312, %f90, %f364;
	fma.rn.f32 	%f363, %f312, %f91, %f363;
	fma.rn.f32 	%f362, %f312, %f92, %f362;
	fma.rn.f32 	%f361, %f312, %f93, %f361;
	fma.rn.f32 	%f360, %f312, %f94, %f360;
	fma.rn.f32 	%f359, %f312, %f95, %f359;
	fma.rn.f32 	%f358, %f312, %f96, %f358;
	fma.rn.f32 	%f357, %f312, %f97, %f357;
	fma.rn.f32 	%f356, %f312, %f98, %f356;
	fma.rn.f32 	%f355, %f312, %f99, %f355;
	fma.rn.f32 	%f354, %f312, %f100, %f354;
	fma.rn.f32 	%f353, %f312, %f101, %f353;
	fma.rn.f32 	%f352, %f312, %f102, %f352;
	fma.rn.f32 	%f351, %f312, %f103, %f351;
	fma.rn.f32 	%f350, %f312, %f104, %f350;
	fma.rn.f32 	%f349, %f312, %f105, %f349;
	fma.rn.f32 	%f348, %f312, %f106, %f348;
	fma.rn.f32 	%f347, %f312, %f107, %f347;
	fma.rn.f32 	%f346, %f312, %f108, %f346;
	fma.rn.f32 	%f345, %f312, %f109, %f345;
	fma.rn.f32 	%f344, %f312, %f110, %f344;
	fma.rn.f32 	%f343, %f313, %f79, %f343;
	fma.rn.f32 	%f342, %f313, %f80, %f342;
	fma.rn.f32 	%f341, %f313, %f81, %f341;
	fma.rn.f32 	%f340, %f313, %f82, %f340;
	fma.rn.f32 	%f339, %f313, %f83, %f339;
	fma.rn.f32 	%f338, %f313, %f84, %f338;
	fma.rn.f32 	%f337, %f313, %f85, %f337;
	fma.rn.f32 	%f336, %f313, %f86, %f336;
	fma.rn.f32 	%f335, %f313, %f87, %f335;
	fma.rn.f32 	%f334, %f313, %f88, %f334;
	fma.rn.f32 	%f333, %f313, %f89, %f333;
	fma.rn.f32 	%f332, %f313, %f90, %f332;
	fma.rn.f32 	%f331, %f313, %f91, %f331;
	fma.rn.f32 	%f330, %f313, %f92, %f330;
	fma.rn.f32 	%f329, %f313, %f93, %f329;
	fma.rn.f32 	%f328, %f313, %f94, %f328;
	fma.rn.f32 	%f327, %f313, %f95, %f327;
	fma.rn.f32 	%f326, %f313, %f96, %f326;
	fma.rn.f32 	%f325, %f313, %f97, %f325;
	fma.rn.f32 	%f324, %f313, %f98, %f324;
	fma.rn.f32 	%f323, %f313, %f99, %f323;
	fma.rn.f32 	%f322, %f313, %f100, %f322;
	fma.rn.f32 	%f321, %f313, %f101, %f321;
	fma.rn.f32 	%f320, %f313, %f102, %f320;
	fma.rn.f32 	%f319, %f313, %f103, %f319;
	fma.rn.f32 	%f318, %f313, %f104, %f318;
	fma.rn.f32 	%f317, %f313, %f105, %f317;
	fma.rn.f32 	%f316, %f313, %f106, %f316;
	fma.rn.f32 	%f315, %f313, %f107, %f315;
	fma.rn.f32 	%f314, %f313, %f108, %f314;
	fma.rn.f32 	%f376, %f313, %f109, %f376;
	fma.rn.f32 	%f377, %f313, %f110, %f377;
	add.s32 	%r183, %r183, 1;
	setp.ne.s32 	%p27, %r183, 32;
	@%p27 bra 	$L__BB3_23;
	bar.sync 	0;
	add.s64 	%rd48, %rd48, 128;
	add.s64 	%rd49, %rd49, %rd29;
	add.s32 	%r168, %r168, 32;
	setp.lt.s32 	%p28, %r168, %r68;
	@%p28 bra 	$L__BB3_2;
$L__BB3_25:
	shr.u32 	%r120, %r1, 1;
	and.b32  	%r121, %r120, 510;
	add.s32 	%r122, %r2, %r121;
	shl.b32 	%r123, %r1, 5;
	and.b32  	%r124, %r123, 96;
	add.s32 	%r125, %r3, %r124;
	mad.lo.s32 	%r127, %r122, %r67, %r125;
	cvta.to.global.u64 	%rd30, %rd10;
	mul.wide.s32 	%rd31, %r127, 4;
	add.s64 	%rd9, %rd30, %rd31;
	sub.s32 	%r64, %r66, %r122;
	sub.s32 	%r65, %r67, %r125;
	min.s32 	%r128, %r64, %r65;
	setp.lt.s32 	%p29, %r128, 1;
	@%p29 bra 	$L__BB3_27;
	st.global.v4.f32 	[%rd9], {%f375, %f374, %f373, %f372};
$L__BB3_27:
	setp.lt.s32 	%p30, %r64, 1;
	setp.lt.s32 	%p31, %r65, 5;
	or.pred  	%p32, %p30, %p31;
	@%p32 bra 	$L__BB3_29;
	st.global.v4.f32 	[%rd9+16], {%f371, %f370, %f369, %f368};
$L__BB3_29:
	setp.lt.s32 	%p33, %r64, 1;
	setp.lt.s32 	%p34, %r65, 9;
	or.pred  	%p35, %p33, %p34;
	@%p35 bra 	$L__BB3_31;
	st.global.v4.f32 	[%rd9+32], {%f367, %f366, %f365, %f364};
$L__BB3_31:
	setp.lt.s32 	%p36, %r64, 1;
	setp.lt.s32 	%p37, %r65, 13;
	or.pred  	%p38, %p36, %p37;
	@%p38 bra 	$L__BB3_33;
	st.global.v4.f32 	[%rd9+48], {%f363, %f362, %f361, %f360};
$L__BB3_33:
	setp.lt.s32 	%p39, %r64, 1;
	setp.lt.s32 	%p40, %r65, 17;
	or.pred  	%p41, %p39, %p40;
	@%p41 bra 	$L__BB3_35;
	st.global.v4.f32 	[%rd9+64], {%f359, %f358, %f357, %f356};
$L__BB3_35:
	setp.lt.s32 	%p42, %r64, 1;
	setp.lt.s32 	%p43, %r65, 21;
	or.pred  	%p44, %p42, %p43;
	@%p44 bra 	$L__BB3_37;
	st.global.v4.f32 	[%rd9+80], {%f355, %f354, %f353, %f352};
$L__BB3_37:
	setp.lt.s32 	%p45, %r64, 1;
	setp.lt.s32 	%p46, %r65, 25;
	or.pred  	%p47, %p45, %p46;
	@%p47 bra 	$L__BB3_39;
	st.global.v4.f32 	[%rd9+96], {%f351, %f350, %f349, %f348};
$L__BB3_39:
	setp.lt.s32 	%p48, %r64, 1;
	setp.lt.s32 	%p49, %r65, 29;
	or.pred  	%p50, %p48, %p49;
	@%p50 bra 	$L__BB3_41;
	st.global.v4.f32 	[%rd9+112], {%f347, %f346, %f345, %f344};
$L__BB3_41:
	setp.lt.s32 	%p51, %r65, 1;
	setp.lt.s32 	%p52, %r64, 2;
	or.pred  	%p53, %p52, %p51;
	@%p53 bra 	$L__BB3_43;
	shr.s32 	%r129, %r67, 31;
	shr.u32 	%r130, %r129, 30;
	add.s32 	%r131, %r67, %r130;
	shr.s32 	%r132, %r131, 2;
	mul.wide.s32 	%rd32, %r132, 16;
	add.s64 	%rd33, %rd9, %rd32;
	st.global.v4.f32 	[%rd33], {%f343, %f342, %f341, %f340};
$L__BB3_43:
	setp.lt.s32 	%p54, %r64, 2;
	setp.lt.s32 	%p55, %r65, 5;
	or.pred  	%p56, %p54, %p55;
	@%p56 bra 	$L__BB3_45;
	add.s32 	%r133, %r67, 4;
	shr.s32 	%r134, %r133, 31;
	shr.u32 	%r135, %r134, 30;
	add.s32 	%r136, %r133, %r135;
	shr.s32 	%r137, %r136, 2;
	mul.wide.s32 	%rd34, %r137, 16;
	add.s64 	%rd35, %rd9, %rd34;
	st.global.v4.f32 	[%rd35], {%f339, %f338, %f337, %f336};
$L__BB3_45:
	setp.lt.s32 	%p57, %r64, 2;
	setp.lt.s32 	%p58, %r65, 9;
	or.pred  	%p59, %p57, %p58;
	@%p59 bra 	$L__BB3_47;
	add.s32 	%r138, %r67, 8;
	shr.s32 	%r139, %r138, 31;
	shr.u32 	%r140, %r139, 30;
	add.s32 	%r141, %r138, %r140;
	shr.s32 	%r142, %r141, 2;
	mul.wide.s32 	%rd36, %r142, 16;
	add.s64 	%rd37, %rd9, %rd36;
	st.global.v4.f32 	[%rd37], {%f335, %f334, %f333, %f332};
$L__BB3_47:
	setp.lt.s32 	%p60, %r64, 2;
	setp.lt.s32 	%p61, %r65, 13;
	or.pred  	%p62, %p60, %p61;
	@%p62 bra 	$L__BB3_49;
	add.s32 	%r143, %r67, 12;
	shr.s32 	%r144, %r143, 31;
	shr.u32 	%r145, %r144, 30;
	add.s32 	%r146, %r143, %r145;
	shr.s32 	%r147, %r146, 2;
	mul.wide.s32 	%rd38, %r147, 16;
	add.s64 	%rd39, %rd9, %rd38;
	st.global.v4.f32 	[%rd39], {%f331, %f330, %f329, %f328};
$L__BB3_49:
	setp.lt.s32 	%p63, %r64, 2;
	setp.lt.s32 	%p64, %r65, 17;
	or.pred  	%p65, %p63, %p64;
	@%p65 bra 	$L__BB3_51;
	add.s32 	%r148, %r67, 16;
	shr.s32 	%r149, %r148, 31;
	shr.u32 	%r150, %r149, 30;
	add.s32 	%r151, %r148, %r150;
	shr.s32 	%r152, %r151, 2;
	mul.wide.s32 	%rd40, %r152, 16;
	add.s64 	%rd41, %rd9, %rd40;
	st.global.v4.f32 	[%rd41], {%f327, %f326, %f325, %f324};
$L__BB3_51:
	setp.lt.s32 	%p66, %r64, 2;
	setp.lt.s32 	%p67, %r65, 21;
	or.pred  	%p68, %p66, %p67;
	@%p68 bra 	$L__BB3_53;
	add.s32 	%r153, %r67, 20;
	shr.s32 	%r154, %r153, 31;
	shr.u32 	%r155, %r154, 30;
	add.s32 	%r156, %r153, %r155;
	shr.s32 	%r157, %r156, 2;
	mul.wide.s32 	%rd42, %r157, 16;
	add.s64 	%rd43, %rd9, %rd42;
	st.global.v4.f32 	[%rd43], {%f323, %f322, %f321, %f320};
$L__BB3_53:
	setp.lt.s32 	%p69, %r64, 2;
	setp.lt.s32 	%p70, %r65, 25;
	or.pred  	%p71, %p69, %p70;
	@%p71 bra 	$L__BB3_55;
	add.s32 	%r158, %r67, 24;
	shr.s32 	%r159, %r158, 31;
	shr.u32 	%r160, %r159, 30;
	add.s32 	%r161, %r158, %r160;
	shr.s32 	%r162, %r161, 2;
	mul.wide.s32 	%rd44, %r162, 16;
	add.s64 	%rd45, %rd9, %rd44;
	st.global.v4.f32 	[%rd45], {%f319, %f318, %f317, %f316};
$L__BB3_55:
	setp.lt.s32 	%p72, %r64, 2;
	setp.lt.s32 	%p73, %r65, 29;
	or.pred  	%p74, %p72, %p73;
	@%p74 bra 	$L__BB3_57;
	add.s32 	%r163, %r67, 28;
	shr.s32 	%r164, %r163, 31;
	shr.u32 	%r165, %r164, 30;
	add.s32 	%r166, %r163, %r165;
	shr.s32 	%r167, %r166, 2;
	mul.wide.s32 	%rd46, %r167, 16;
	add.s64 	%rd47, %rd9, %rd46;
	st.global.v4.f32 	[%rd47], {%f315, %f314, %f376, %f377};
$L__BB3_57:
	ret;

}


// ===== COMPILED SASS (sm_100) =====

	.target	sm_100

	.elftype	@"ET_EXEC"


//--------------------- .note.nv.tkinfo           --------------------------
	.section	.note.nv.tkinfo,"",@"SHT_NOTE"
	.sectionflags	@"SHF_NOTE_NV_TKINFO"
	.tkinfo
        /*0018*/ 	.word	0x00000002
        /*0030*/ 	.string	""
        /*0030*/ 	.string	"ptxas"
        /*0030*/ 	.string	"Cuda compilation tools, release 13.0, V13.0.88"
        /*0030*/ 	.string	"Build cuda_13.0.r13.0/compiler.36424714_0"
        /*0030*/ 	.string	"-arch sm_100 -m 64 "



//--------------------- .note.nv.cuinfo           --------------------------
	.section	.note.nv.cuinfo,"",@"SHT_NOTE"
	.sectionflags	@"SHF_NOTE_NV_CUINFO"
        /*0018*/ 	.short	0x0002
        /*001a*/ 	.short	0x0064
        /*001c*/ 	.short	0x0082
	.zero		2


//--------------------- .nv.info                  --------------------------
	.section	.nv.info,"",@"SHT_CUDA_INFO"
	.align	4


	//----- nvinfo : EIATTR_REGCOUNT
	.align		4
        /*0000*/ 	.byte	0x04, 0x2f
        /*0002*/ 	.short	(.L_1 - .L_0)
	.align		4
.L_0:
        /*0004*/ 	.word	index@(_Z16matmul_v1_kernelPKfS0_Pfiii)
        /*0008*/ 	.word	0x00000020


	//----- nvinfo : EIATTR_FRAME_SIZE
	.align		4
.L_1:
        /*000c*/ 	.byte	0x04, 0x11
        /*000e*/ 	.short	(.L_3 - .L_2)
	.align		4
.L_2:
        /*0010*/ 	.word	index@(_Z16matmul_v1_kernelPKfS0_Pfiii)
        /*0014*/ 	.word	0x00000000


	//----- nvinfo : EIATTR_REGCOUNT
	.align		4
.L_3:
        /*0018*/ 	.byte	0x04, 0x2f
        /*001a*/ 	.short	(.L_5 - .L_4)
	.align		4
.L_4:
        /*001c*/ 	.word	index@(_Z16matmul_v2_kernelILi32EEvPKfS1_Pfiii)
        /*0020*/ 	.word	0x0000001f


	//----- nvinfo : EIATTR_FRAME_SIZE
	.align		4
.L_5:
        /*0024*/ 	.byte	0x04, 0x11
        /*0026*/ 	.short	(.L_7 - .L_6)
	.align		4
.L_6:
        /*0028*/ 	.word	index@(_Z16matmul_v2_kernelILi32EEvPKfS1_Pfiii)
        /*002c*/ 	.word	0x00000000


	//----- nvinfo : EIATTR_REGCOUNT
	.align		4
.L_7:
        /*0030*/ 	.byte	0x04, 0x2f
        /*0032*/ 	.short	(.L_9 - .L_8)
	.align		4
.L_8:
        /*0034*/ 	.word	index@(_Z16matmul_v3_kernelILi256ELi128ELi128ELi32EEvPKfS1_Pfiii)
        /*0038*/ 	.word	0x0000003e


	//----- nvinfo : EIATTR_FRAME_SIZE
	.align		4
.L_9:
        /*003c*/ 	.byte	0x04, 0x11
        /*003e*/ 	.short	(.L_11 - .L_10)
	.align		4
.L_10:
        /*0040*/ 	.word	index@(_Z16matmul_v3_kernelILi256ELi128ELi128ELi32EEvPKfS1_Pfiii)
        /*0044*/ 	.word	0x00000100


	//----- nvinfo : EIATTR_REGCOUNT
	.align		4
.L_11:
        /*0048*/ 	.byte	0x04, 0x2f
        /*004a*/ 	.short	(.L_13 - .L_12)
	.align		4
.L_12:
        /*004c*/ 	.word	index@(_Z16matmul_v4_kernelILi256ELi128ELi128ELi32ELi32EEvPKfS1_Pfiii)
        /*0050*/ 	.word	0x0000007a


	//----- nvinfo : EIATTR_FRAME_SIZE
	.align		4
.L_13:
        /*0054*/ 	.byte	0x04, 0x11
        /*0056*/ 	.short	(.L_15 - .L_14)
	.align		4
.L_14:
        /*0058*/ 	.word	index@(_Z16matmul_v4_kernelILi256ELi128ELi128ELi32ELi32EEvPKfS1_Pfiii)
        /*005c*/ 	.word	0x00000000


	//----- nvinfo : EIATTR_MIN_STACK_SIZE
	.align		4
.L_15:
        /*0060*/ 	.byte	0x04, 0x12
        /*0062*/ 	.short	(.L_17 - .L_16)
	.align		4
.L_16:
        /*0064*/ 	.word	index@(_Z16matmul_v4_kernelILi256ELi128ELi128ELi32ELi32EEvPKfS1_Pfiii)
        /*0068*/ 	.word	0x00000000


	//----- nvinfo : EIATTR_MIN_STACK_SIZE
	.align		4
.L_17:
        /*006c*/ 	.byte	0x04, 0x12
        /*006e*/ 	.short	(.L_19 - .L_18)
	.align		4
.L_18:
        /*0070*/ 	.word	index@(_Z16matmul_v3_kernelILi256ELi128ELi128ELi32EEvPKfS1_Pfiii)
        /*0074*/ 	.word	0x00000100


	//----- nvinfo : EIATTR_MIN_STACK_SIZE
	.align		4
.L_19:
        /*0078*/ 	.byte	0x04, 0x12
        /*007a*/ 	.short	(.L_21 - .L_20)
	.align		4
.L_20:
        /*007c*/ 	.word	index@(_Z16matmul_v2_kernelILi32EEvPKfS1_Pfiii)
        /*0080*/ 	.word	0x00000000


	//----- nvinfo : EIATTR_MIN_STACK_SIZE
	.align		4
.L_21:
        /*0084*/ 	.byte	0x04, 0x12
        /*0086*/ 	.short	(.L_23 - .L_22)
	.align		4
.L_22:
        /*0088*/ 	.word	index@(_Z16matmul_v1_kernelPKfS0_Pfiii)
        /*008c*/ 	.word	0x00000000
.L_23:


//--------------------- .nv.compat                --------------------------
	.section	.nv.compat,"",@"SHT_CUDA_COMPAT_INFO"
	.align	4
        /*0000*/ 	.byte	0x02, 0x09, 0x00, 0x00, 0x02, 0x02, 0x01, 0x00, 0x02, 0x05, 0x05, 0x00, 0x03, 0x07, 0x01, 0x01
        /*0010*/ 	.byte	0x02, 0x03, 0x00, 0x00, 0x02, 0x06, 0x01, 0x00, 0x04, 0x0b, 0x08, 0x00, 0x09, 0x00, 0x00, 0x00
        /*0020*/ 	.byte	0x00, 0x00, 0x00, 0x00


//--------------------- .nv.info._Z16matmul_v4_kernelILi256ELi128ELi128ELi32ELi32EEvPKfS1_Pfiii --------------------------
	.section	.nv.info._Z16matmul_v4_kernelILi256ELi128ELi128ELi32ELi32EEvPKfS1_Pfiii,"",@"SHT_CUDA_INFO"
	.sectionflags	@""
	.align	4


	//----- nvinfo : EIATTR_CUDA_API_VERSION
	.align		4
        /*0000*/ 	.byte	0x04, 0x37
        /*0002*/ 	.short	(.L_25 - .L_24)
.L_24:
        /*0004*/ 	.word	0x00000082


	//----- nvinfo : EIATTR_KPARAM_INFO
	.align		4
.L_25:
        /*0008*/ 	.byte	0x04, 0x17
        /*000a*/ 	.short	(.L_27 - .L_26)
.L_26:
        /*000c*/ 	.word	0x00000000
        /*0010*/ 	.short	0x0005
        /*0012*/ 	.short	0x0020
        /*0014*/ 	.byte	0x00, 0xf0, 0x11, 0x00


	//----- nvinfo : EIATTR_KPARAM_INFO
	.align		4
.L_27:
        /*0018*/ 	.byte	0x04, 0x17
        /*001a*/ 	.short	(.L_29 - .L_28)
.L_28:
        /*001c*/ 	.word	0x00000000
        /*0020*/ 	.short	0x0004
        /*0022*/ 	.short	0x001c
        /*0024*/ 	.byte	0x00, 0xf0, 0x11, 0x00


	//----- nvinfo : EIATTR_KPARAM_INFO
	.align		4
.L_29:
        /*0028*/ 	.byte	0x04, 0x17
        /*002a*/ 	.short	(.L_31 - .L_30)
.L_30:
        /*002c*/ 	.word	0x00000000
        /*0030*/ 	.short	0x0003
        /*0032*/ 	.short	0x0018
        /*0034*/ 	.byte	0x00, 0xf0, 0x11, 0x00


	//----- nvinfo : EIATTR_KPARAM_INFO
	.align		4
.L_31:
        /*0038*/ 	.byte	0x04, 0x17
        /*003a*/ 	.short	(.L_33 - .L_32)
.L_32:
        /*003c*/ 	.word	0x00000000
        /*0040*/ 	.short	0x0002
        /*0042*/ 	.short	0x0010
        /*0044*/ 	.byte	0x00, 0xf5, 0x21, 0x00


	//----- nvinfo : EIATTR_KPARAM_INFO
	.align		4
.L_33:
        /*0048*/ 	.byte	0x04, 0x17
        /*004a*/ 	.short	(.L_35 - .L_34)
.L_34:
        /*004c*/ 	.word	0x00000000
        /*0050*/ 	.short	0x0001
        /*0052*/ 	.short	0x0008
        /*0054*/ 	.byte	0x00, 0xf5, 0x21, 0x00


	//----- nvinfo : EIATTR_KPARAM_INFO
	.align		4
.L_35:
        /*0058*/ 	.byte	0x04, 0x17
        /*005a*/ 	.short	(.L_37 - .L_36)
.L_36:
        /*005c*/ 	.word	0x00000000
        /*0060*/ 	.short	0x0000
        /*0062*/ 	.short	0x0000
        /*0064*/ 	.byte	0x00, 0xf5, 0x21, 0x00


	//----- nvinfo : EIATTR_SPARSE_MMA_MASK
	.align		4
.L_37:
        /*0068*/ 	.byte	0x03, 0x50
        /*006a*/ 	.short	0x0000


	//----- nvinfo : EIATTR_MAXREG_COUNT
	.align		4
        /*006c*/ 	.byte	0x03, 0x1b
        /*006e*/ 	.short	0x00ff


	//----- nvinfo : EIATTR_NUM_BARRIERS
	.align		4
        /*0070*/ 	.byte	0x02, 0x4c
        /*0072*/ 	.byte	0x01
	.zero		1


	//----- nvinfo : EIATTR_MERCURY_ISA_VERSION
	.align		4
        /*0074*/ 	.byte	0x03, 0x5f
        /*0076*/ 	.short	0x0101


	//----- nvinfo : EIATTR_VRC_CTA_INIT_COUNT
	.align		4
        /*0078*/ 	.byte	0x02, 0x4a
	.zero		1
	.zero		1


	//----- nvinfo : EIATTR_EXIT_INSTR_OFFSETS
	.align		4
        /*007c*/ 	.byte	0x04, 0x1c
        /*007e*/ 	.short	(.L_39 - .L_38)


	//   ....[0]....
.L_38:
        /*0080*/ 	.word	0x00001910


	//   ....[1]....
        /*0084*/ 	.word	0x00001980


	//----- nvinfo : EIATTR_CRS_STACK_SIZE
	.align		4
.L_39:
        /*0088*/ 	.byte	0x04, 0x1e
        /*008a*/ 	.short	(.L_41 - .L_40)
.L_40:
        /*008c*/ 	.word	0x00000000


	//----- nvinfo : EIATTR_CBANK_PARAM_SIZE
	.align		4
.L_41:
        /*0090*/ 	.byte	0x03, 0x19
        /*0092*/ 	.short	0x0024


	//----- nvinfo : EIATTR_PARAM_CBANK
	.align		4
        /*0094*/ 	.byte	0x04, 0x0a
        /*0096*/ 	.short	(.L_43 - .L_42)
	.align		4
.L_42:
        /*0098*/ 	.word	index@(.nv.constant0._Z16matmul_v4_kernelILi256ELi128ELi128ELi32ELi32EEvPKfS1_Pfiii)
        /*009c*/ 	.short	0x0380
        /*009e*/ 	.short	0x0024


	//----- nvinfo : EIATTR_SW_WAR
	.align		4
.L_43:
        /*00a0*/ 	.byte	0x04, 0x36
        /*00a2*/ 	.short	(.L_45 - .L_44)
.L_44:
        /*00a4*/ 	.word	0x00000008
.L_45:


//--------------------- .nv.info._Z16matmul_v3_kernelILi256ELi128ELi128ELi32EEvPKfS1_Pfiii --------------------------
	.section	.nv.info._Z16matmul_v3_kernelILi256ELi128ELi128ELi32EEvPKfS1_Pfiii,"",@"SHT_CUDA_INFO"
	.sectionflags	@""
	.align	4


	//----- nvinfo : EIATTR_CUDA_API_VERSION
	.align		4
        /*0000*/ 	.byte	0x04, 0x37
        /*0002*/ 	.short	(.L_47 - .L_46)
.L_46:
        /*0004*/ 	.word	0x00000082


	//----- nvinfo : EIATTR_KPARAM_INFO
	.align		4
.L_47:
        /*0008*/ 	.byte	0x04, 0x17
        /*000a*/ 	.short	(.L_49 - .L_48)
.L_48:
        /*000c*/ 	.word	0x00000000
        /*0010*/ 	.short	0x0005
        /*0012*/ 	.short	0x0020
        /*0014*/ 	.byte	0x00, 0xf0, 0x11, 0x00


	//----- nvinfo : EIATTR_KPARAM_INFO
	.align		4
.L_49:
        /*0018*/ 	.byte	0x04, 0x17
        /*001a*/ 	.short	(.L_51 - .L_50)
.L_50:
        /*001c*/ 	.word	0x00000000
        /*0020*/ 	.short	0x0004
        /*0022*/ 	.short	0x001c
        /*0024*/ 	.byte	0x00, 0xf0, 0x11, 0x00


	//----- nvinfo : EIATTR_KPARAM_INFO
	.align		4
.L_51:
        /*0028*/ 	.byte	0x04, 0x17
        /*002a*/ 	.short	(.L_53 - .L_52)
.L_52:
        /*002c*/ 	.word	0x00000000
        /*0030*/ 	.short	0x0003
        /*0032*/ 	.short	0x0018
        /*0034*/ 	.byte	0x00, 0xf0, 0x11, 0x00


	//----- nvinfo : EIATTR_KPARAM_INFO
	.align		4
.L_53:
        /*0038*/ 	.byte	0x04, 0x17
        /*003a*/ 	.short	(.L_55 - .L_54)
.L_54:
        /*003c*/ 	.word	0x00000000
        /*0040*/ 	.short	0x0002
        /*0042*/ 	.short	0x0010
        /*0044*/ 	.byte	0x00, 0xf5, 0x21, 0x00


	//----- nvinfo : EIATTR_KPARAM_INFO
	.align		4
.L_55:
        /*0048*/ 	.byte	0x04, 0x17
        /*004a*/ 	.short	(.L_57 - .L_56)
.L_56:
        /*004c*/ 	.word	0x00000000
        /*0050*/ 	.short	0x0001
        /*0052*/ 	.short	0x0008
        /*0054*/ 	.byte	0x00, 0xf5, 0x21, 0x00


	//----- nvinfo : EIATTR_KPARAM_INFO
	.align		4
.L_57:
        /*0058*/ 	.byte	0x04, 0x17
        /*005a*/ 	.short	(.L_59 - .L_58)
.L_58:
        /*005c*/ 	.word	0x00000000
        /*0060*/ 	.short	0x0000
        /*0062*/ 	.short	0x0000
        /*0064*/ 	.byte	0x00, 0xf5, 0x21, 0x00


	//----- nvinfo : EIATTR_SPARSE_MMA_MASK
	.align		4
.L_59:
        /*0068*/ 	.byte	0x03, 0x50
        /*006a*/ 	.short	0x0000


	//----- nvinfo : EIATTR_MAXREG_COUNT
	.align		4
        /*006c*/ 	.byte	0x03, 0x1b
        /*006e*/ 	.short	0x00ff


	//----- nvinfo : EIATTR_NUM_BARRIERS
	.align		4
        /*0070*/ 	.byte	0x02, 0x4c
        /*0072*/ 	.byte	0x01
	.zero		1


	//----- nvinfo : EIATTR_MERCURY_ISA_VERSION
	.align		4
        /*0074*/ 	.byte	0x03, 0x5f
        /*0076*/ 	.short	0x0101


	//----- nvinfo : EIATTR_VRC_CTA_INIT_COUNT
	.align		4
        /*0078*/ 	.byte	0x02, 0x4a
	.zero		1
	.zero		1


	//----- nvinfo : EIATTR_EXIT_INSTR_OFFSETS
	.align		4
        /*007c*/ 	.byte	0x04, 0x1c
        /*007e*/ 	.short	(.L_61 - .L_60)


	//   ....[0]....
.L_60:
        /*0080*/ 	.word	0x00002030


	//----- nvinfo : EIATTR_CRS_STACK_SIZE
	.align		4
.L_61:
        /*0084*/ 	.byte	0x04, 0x1e
        /*0086*/ 	.short	(.L_63 - .L_62)
.L_62:
        /*0088*/ 	.word	0x00000000


	//----- nvinfo : EIATTR_CBANK_PARAM_SIZE
	.align		4
.L_63:
        /*008c*/ 	.byte	0x03, 0x19
        /*008e*/ 	.short	0x0024


	//----- nvinfo : EIATTR_PARAM_CBANK
	.align		4
        /*0090*/ 	.byte	0x04, 0x0a
        /*0092*/ 	.short	(.L_65 - .L_64)
	.align		4
.L_64:
        /*0094*/ 	.word	index@(.nv.constant0._Z16matmul_v3_kernelILi256ELi128ELi128ELi32EEvPKfS1_Pfiii)
        /*0098*/ 	.short	0x0380
        /*009a*/ 	.short	0x0024


	//----- nvinfo : EIATTR_SW_WAR
	.align		4
.L_65:
        /*009c*/ 	.byte	0x04, 0x36
        /*009e*/ 	.short	(.L_67 - .L_66)
.L_66:
        /*00a0*/ 	.word	0x00000008
.L_67:


//--------------------- .nv.info._Z16matmul_v2_kernelILi32EEvPKfS1_Pfiii --------------------------
	.section	.nv.info._Z16matmul_v2_kernelILi32EEvPKfS1_Pfiii,"",@"SHT_CUDA_INFO"
	.sectionflags	@""
	.align	4


	//----- nvinfo : EIATTR_CUDA_API_VERSION
	.align		4
        /*0000*/ 	.byte	0x04, 0x37
        /*0002*/ 	.short	(.L_69 - .L_68)
.L_68:
        /*0004*/ 	.word	0x00000082


	//----- nvinfo : EIATTR_KPARAM_INFO
	.align		4
.L_69:
        /*0008*/ 	.byte	0x04, 0x17
        /*000a*/ 	.short	(.L_71 - .L_70)
.L_70:
        /*000c*/ 	.word	0x00000000
        /*0010*/ 	.short	0x0005
        /*0012*/ 	.short	0x0020
        /*0014*/ 	.byte	0x00, 0xf0, 0x11, 0x00


	//----- nvinfo : EIATTR_KPARAM_INFO
	.align		4
.L_71:
        /*0018*/ 	.byte	0x04, 0x17
        /*001a*/ 	.short	(.L_73 - .L_72)
.L_72:
        /*001c*/ 	.word	0x00000000
        /*0020*/ 	.short	0x0004
        /*0022*/ 	.short	0x001c
        /*0024*/ 	.byte	0x00, 0xf0, 0x11, 0x00


	//----- nvinfo : EIATTR_KPARAM_INFO
	.align		4
.L_73:
        /*0028*/ 	.byte	0x04, 0x17
        /*002a*/ 	.short	(.L_75 - .L_74)
.L_74:
        /*002c*/ 	.word	0x00000000
        /*0030*/ 	.short	0x0003
        /*0032*/ 	.short	0x0018
        /*0034*/ 	.byte	0x00, 0xf0, 0x11, 0x00


	//----- nvinfo : EIATTR_KPARAM_INFO
	.align		4
.L_75:
        /*0038*/ 	.byte	0x04, 0x17
        /*003a*/ 	.short	(.L_77 - .L_76)
.L_76:
        /*003c*/ 	.word	0x00000000
        /*0040*/ 	.short	0x0002
        /*0042*/ 	.short	0x0010
        /*0044*/ 	.byte	0x00, 0xf5, 0x21, 0x00


	//----- nvinfo : EIATTR_KPARAM_INFO
	.align		4
.L_77:
        /*0048*/ 	.byte	0x04, 0x17
        /*004a*/ 	.short	(.L_79 - .L_78)
.L_78:
        /*004c*/ 	.word	0x00000000
        /*0050*/ 	.short	0x0001
        /*0052*/ 	.short	0x0008
        /*0054*/ 	.byte	0x00, 0xf5, 0x21, 0x00


	//----- nvinfo : EIATTR_KPARAM_INFO
	.align		4
.L_79:
        /*0058*/ 	.byte	0x04, 0x17
        /*005a*/ 	.short	(.L_81 - .L_80)
.L_80:
        /*005c*/ 	.word	0x00000000
        /*0060*/ 	.short	0x0000
        /*0062*/ 	.short	0x0000
        /*0064*/ 	.byte	0x00, 0xf5, 0x21, 0x00


	//----- nvinfo : EIATTR_SPARSE_MMA_MASK
	.align		4
.L_81:
        /*0068*/ 	.byte	0x03, 0x50
        /*006a*/ 	.short	0x0000


	//----- nvinfo : EIATTR_MAXREG_COUNT
	.align		4
        /*006c*/ 	.byte	0x03, 0x1b
        /*006e*/ 	.short	0x00ff


	//----- nvinfo : EIATTR_NUM_BARRIERS
	.align		4
        /*0070*/ 	.byte	0x02, 0x4c
        /*0072*/ 	.byte	0x01
	.zero		1


	//----- nvinfo : EIATTR_MERCURY_ISA_VERSION
	.align		4
        /*0074*/ 	.byte	0x03, 0x5f
        /*0076*/ 	.short	0x0101


	//----- nvinfo : EIATTR_VRC_CTA_INIT_COUNT
	.align		4
        /*0078*/ 	.byte	0x02, 0x4a
	.zero		1
	.zero		1


	//----- nvinfo : EIATTR_EXIT_INSTR_OFFSETS
	.align		4
        /*007c*/ 	.byte	0x04, 0x1c
        /*007e*/ 	.short	(.L_83 - .L_82)


	//   ....[0]....
.L_82:
        /*0080*/ 	.word	0x00000880


	//   ....[1]....
        /*0084*/ 	.word	0x00000920


	//----- nvinfo : EIATTR_CBANK_PARAM_SIZE
	.align		4
.L_83:
        /*0088*/ 	.byte	0x03, 0x19
        /*008a*/ 	.short	0x0024


	//----- nvinfo : EIATTR_PARAM_CBANK
	.align		4
        /*008c*/ 	.byte	0x04, 0x0a
        /*008e*/ 	.short	(.L_85 - .L_84)
	.align		4
.L_84:
        /*0090*/ 	.word	index@(.nv.constant0._Z16matmul_v2_kernelILi32EEvPKfS1_Pfiii)
        /*0094*/ 	.short	0x0380
        /*0096*/ 	.short	0x0024


	//----- nvinfo : EIATTR_SW_WAR
	.align		4
.L_85:
        /*0098*/ 	.byte	0x04, 0x36
        /*009a*/ 	.short	(.L_87 - .L_86)
.L_86:
        /*009c*/ 	.word	0x00000008
.L_87:


//--------------------- .nv.info._Z16matmul_v1_kernelPKfS0_Pfiii --------------------------
	.section	.nv.info._Z16matmul_v1_kernelPKfS0_Pfiii,"",@"SHT_CUDA_INFO"
	.sectionflags	@""
	.align	4


	//----- nvinfo : EIATTR_CUDA_API_VERSION
	.align		4
        /*0000*/ 	.byte	0x04, 0x37
        /*0002*/ 	.short	(.L_89 - .L_88)
.L_88:
        /*0004*/ 	.word	0x00000082


	//----- nvinfo : EIATTR_KPARAM_INFO
	.align		4
.L_89:
        /*0008*/ 	.byte	0x04, 0x17
        /*000a*/ 	.short	(.L_91 - .L_90)
.L_90:
        /*000c*/ 	.word	0x00000000
        /*0010*/ 	.short	0x0005
        /*0012*/ 	.short	0x0020
        /*0014*/ 	.byte	0x00, 0xf0, 0x11, 0x00


	//----- nvinfo : EIATTR_KPARAM_INFO
	.align		4
.L_91:
        /*0018*/ 	.byte	0x04, 0x17
        /*001a*/ 	.short	(.L_93 - .L_92)
.L_92:
        /*001c*/ 	.word	0x00000000
        /*0020*/ 	.short	0x0004
        /*0022*/ 	.short	0x001c
        /*0024*/ 	.byte	0x00, 0xf0, 0x11, 0x00


	//----- nvinfo : EIATTR_KPARAM_INFO
	.align		4
.L_93:
        /*0028*/ 	.byte	0x04, 0x17
        /*002a*/ 	.short	(.L_95 - .L_94)
.L_94:
        /*002c*/ 	.word	0x00000000
        /*0030*/ 	.short	0x0003
        /*0032*/ 	.short	0x0018
        /*0034*/ 	.byte	0x00, 0xf0, 0x11, 0x00


	//----- nvinfo : EIATTR_KPARAM_INFO
	.align		4
.L_95:
        /*0038*/ 	.byte	0x04, 0x17
        /*003a*/ 	.short	(.L_97 - .L_96)
.L_96:
        /*003c*/ 	.word	0x00000000
        /*0040*/ 	.short	0x0002
        /*0042*/ 	.short	0x0010
        /*0044*/ 	.byte	0x00, 0xf5, 0x21, 0x00


	//----- nvinfo : EIATTR_KPARAM_INFO
	.align		4
.L_97:
        /*0048*/ 	.byte	0x04, 0x17
        /*004a*/ 	.short	(.L_99 - .L_98)
.L_98:
        /*004c*/ 	.word	0x00000000
        /*0050*/ 	.short	0x0001
        /*0052*/ 	.short	0x0008
        /*0054*/ 	.byte	0x00, 0xf5, 0x21, 0x00


	//----- nvinfo : EIATTR_KPARAM_INFO
	.align		4
.L_99:
        /*0058*/ 	.byte	0x04, 0x17
        /*005a*/ 	.short	(.L_101 - .L_100)
.L_100:
        /*005c*/ 	.word	0x00000000
        /*0060*/ 	.short	0x0000
        /*0062*/ 	.short	0x0000
        /*0064*/ 	.byte	0x00, 0xf5, 0x21, 0x00


	//----- nvinfo : EIATTR_SPARSE_MMA_MASK
	.align		4
.L_101:
        /*0068*/ 	.byte	0x03, 0x50
        /*006a*/ 	.short	0x0000


	//----- nvinfo : EIATTR_MAXREG_COUNT
	.align		4
        /*006c*/ 	.byte	0x03, 0x1b
        /*006e*/ 	.short	0x00ff


	//----- nvinfo : EIATTR_MERCURY_ISA_VERSION
	.align		4
        /*0070*/ 	.byte	0x03, 0x5f
        /*0072*/ 	.short	0x0101


	//----- nvinfo : EIATTR_VRC_CTA_INIT_COUNT
	.align		4
        /*0074*/ 	.byte	0x02, 0x4a
	.zero		1
	.zero		1


	//----- nvinfo : EIATTR_EXIT_INSTR_OFFSETS
	.align		4
        /*0078*/ 	.byte	0x04, 0x1c
        /*007a*/ 	.short	(.L_103 - .L_102)


	//   ....[0]....
.L_102:
        /*007c*/ 	.word	0x000000c0


	//   ....[1]....
        /*0080*/ 	.word	0x000008e0


	//----- nvinfo : EIATTR_CBANK_PARAM_SIZE
	.align		4
.L_103:
        /*0084*/ 	.byte	0x03, 0x19
        /*0086*/ 	.short	0x0024


	//----- nvinfo : EIATTR_PARAM_CBANK
	.align		4
        /*0088*/ 	.byte	0x04, 0x0a
        /*008a*/ 	.short	(.L_105 - .L_104)
	.align		4
.L_104:
        /*008c*/ 	.word	index@(.nv.constant0._Z16matmul_v1_kernelPKfS0_Pfiii)
        /*0090*/ 	.short	0x0380
        /*0092*/ 	.short	0x0024


	//----- nvinfo : EIATTR_SW_WAR
	.align		4
.L_105:
        /*0094*/ 	.byte	0x04, 0x36
        /*0096*/ 	.short	(.L_107 - .L_106)
.L_106:
        /*0098*/ 	.word	0x00000008
.L_107:


//--------------------- .nv.callgraph             --------------------------
	.section	.nv.callgraph,"",@"SHT_CUDA_CALLGRAPH"
	.align	4
	.sectionentsize	8
	.align		4
        /*0000*/ 	.word	0x00000000
	.align		4
        /*0004*/ 	.word	0xffffffff
	.align		4
        /*0008*/ 	.word	0x00000000
	.align		4
        /*000c*/ 	.word	0xfffffffe
	.align		4
        /*0010*/ 	.word	0x00000000
	.align		4
        /*0014*/ 	.word	0xfffffffd
	.align		4
        /*0018*/ 	.word	0x00000000
	.align		4
        /*001c*/ 	.word	0xfffffffc


//--------------------- .text._Z16matmul_v4_kernelILi256ELi128ELi128ELi32ELi32EEvPKfS1_Pfiii --------------------------
	.section	.text._Z16matmul_v4_kernelILi256ELi128ELi128ELi32ELi32EEvPKfS1_Pfiii,"ax",@progbits
	.align	128
        .global         _Z16matmul_v4_kernelILi256ELi128ELi128ELi32ELi32EEvPKfS1_Pfiii
        .type           _Z16matmul_v4_kernelILi256ELi128ELi128ELi32ELi32EEvPKfS1_Pfiii,@function
        .size           _Z16matmul_v4_kernelILi256ELi128ELi128ELi32ELi32EEvPKfS1_Pfiii,(.L_x_41 - _Z16matmul_v4_kernelILi256ELi128ELi128ELi32ELi32EEvPKfS1_Pfiii)
        .other          _Z16matmul_v4_kernelILi256ELi128ELi128ELi32ELi32EEvPKfS1_Pfiii,@"STO_CUDA_ENTRY STV_DEFAULT"
_Z16matmul_v4_kernelILi256ELi128ELi128ELi32ELi32EEvPKfS1_Pfiii:
.text._Z16matmul_v4_kernelILi256ELi128ELi128ELi32ELi32EEvPKfS1_Pfiii:
[----:B------:R-:W-:Y:S08]  /*0000*/  LDC R1, c[0x0][0x37c] ;  /* 0x0000df00ff017b82 */ /* 0x000ff00000000800 */
[----:B------:R-:W0:Y:S01]  /*0010*/  LDC R77, c[0x0][0x39c] ;  /* 0x0000e700ff4d7b82 */ /* 0x000e220000000800 */
[----:B------:R-:W1:Y:S01]  /*0020*/  S2R R71, SR_CTAID.X ;  /* 0x0000000000477919 */ /* 0x000e620000002500 */
[----:B------:R-:W2:Y:S01]  /*0030*/  LDCU.64 UR8, c[0x0][0x358] ;  /* 0x00006b00ff0877ac */ /* 0x000ea20008000a00 */
[----:B------:R-:W-:-:S02]  /*0040*/  CS2R R64, SRZ ;  /* 0x0000000000407805 */ /* 0x000fc4000001ff00 */
[----:B------:R-:W-:Y:S01]  /*0050*/  CS2R R62, SRZ ;  /* 0x00000000003e7805 */ /* 0x000fe2000001ff00 */
[----:B------:R-:W3:Y:S01]  /*0060*/  S2R R70, SR_TID.X ;  /* 0x0000000000467919 */ /* 0x000ee20000002100 */
[----:B------:R-:W-:Y:S02]  /*0070*/  CS2R R60, SRZ ;  /* 0x00000000003c7805 */ /* 0x000fe4000001ff00 */
[----:B------:R-:W-:Y:S01]  /*0080*/  CS2R R58, SRZ ;  /* 0x00000000003a7805 */ /* 0x000fe2000001ff00 */
[----:B------:R-:W4:Y:S01]  /*0090*/  LDC R91, c[0x0][0x3a0] ;  /* 0x0000e800ff5b7b82 */ /* 0x000f220000000800 */
[----:B------:R-:W-:Y:S02]  /*00a0*/  CS2R R56, SRZ ;  /* 0x0000000000387805 */ /* 0x000fe4000001ff00 */
[----:B------:R-:W-:Y:S02]  /*00b0*/  CS2R R54, SRZ ;  /* 0x0000000000367805 */ /* 0x000fe4000001ff00 */
[----:B------:R-:W-:-:S02]  /*00c0*/  CS2R R52, SRZ ;  /* 0x0000000000347805 */ /* 0x000fc4000001ff00 */
[----:B------:R-:W-:Y:S02]  /*00d0*/  CS2R R50, SRZ ;  /* 0x0000000000327805 */ /* 0x000fe4000001ff00 */
[----:B------:R-:W-:Y:S02]  /*00e0*/  CS2R R48, SRZ ;  /* 0x0000000000307805 */ /* 0x000fe4000001ff00 */
[----:B------:R-:W-:Y:S02]  /*00f0*/  CS2R R46, SRZ ;  /* 0x00000000002e7805 */ /* 0x000fe4000001ff00 */
        /* <DEDUP_REMOVED lines=8> */
[----:B------:R-:W-:Y:S01]  /*0180*/  CS2R R28, SRZ ;  /* 0x00000000001c7805 */ /* 0x000fe2000001ff00 */
[----:B0-----:R-:W-:Y:S01]  /*0190*/  VIADD R0, R77, 0x7f ;  /* 0x0000007f4d007836 */ /* 0x001fe20000000000 */
[----:B------:R-:W-:-:S02]  /*01a0*/  CS2R R26, SRZ ;  /* 0x00000000001a7805 */ /* 0x000fc4000001ff00 */
[----:B------:R-:W-:Y:S02]  /*01b0*/  CS2R R24, SRZ ;  /* 0x0000000000187805 */ /* 0x000fe4000001ff00 */
[----:B------:R-:W-:Y:S02]  /*01c0*/  CS2R R22, SRZ ;  /* 0x0000000000167805 */ /* 0x000fe4000001ff00 */
[----:B------:R-:W-:Y:S02]  /*01d0*/  CS2R R20, SRZ ;  /* 0x0000000000147805 */ /* 0x000fe4000001ff00 */
[----:B------:R-:W-:Y:S02]  /*01e0*/  SHF.R.S32.HI R3, RZ, 0x1f, R0 ;  /* 0x0000001fff037819 */ /* 0x000fe40000011400 */
[----:B------:R-:W-:Y:S02]  /*01f0*/  CS2R R18, SRZ ;  /* 0x0000000000127805 */ /* 0x000fe4000001ff00 */
[----:B------:R-:W-:-:S02]  /*0200*/  CS2R R16, SRZ ;  /* 0x0000000000107805 */ /* 0x000fc4000001ff00 */
[----:B------:R-:W-:Y:S02]  /*0210*/  CS2R R14, SRZ ;  /* 0x00000000000e7805 */ /* 0x000fe4000001ff00 */
[----:B------:R-:W-:Y:S02]  /*0220*/  LEA.HI R3, R3, R0, RZ, 0x7 ;  /* 0x0000000003037211 */ /* 0x000fe400078f38ff */
[----:B------:R-:W-:Y:S02]  /*0230*/  CS2R R12, SRZ ;  /* 0x00000000000c7805 */ /* 0x000fe4000001ff00 */
[----:B-1----:R-:W-:Y:S02]  /*0240*/  IABS R8, R71 ;  /* 0x0000004700087213 */ /* 0x002fe40000000000 */
[----:B------:R-:W-:Y:S02]  /*0250*/  CS2R R10, SRZ ;  /* 0x00000000000a7805 */ /* 0x000fe4000001ff00 */
[----:B------:R-:W-:-:S02]  /*0260*/  SHF.R.S32.HI R0, RZ, 0x7, R3 ;  /* 0x00000007ff007819 */ /* 0x000fc40000011403 */
[----:B------:R-:W-:Y:S02]  /*0270*/  CS2R R66, SRZ ;  /* 0x0000000000427805 */ /* 0x000fe4000001ff00 */
[-C--:B------:R-:W-:Y:S02]  /*0280*/  IABS R5, R0.reuse ;  /* 0x0000000000057213 */ /* 0x080fe40000000000 */
[----:B------:R-:W-:Y:S02]  /*0290*/  IABS R9, R0 ;  /* 0x0000000000097213 */ /* 0x000fe40000000000 */
[----:B------:R-:W0:Y:S08]  /*02a0*/  I2F.RP R4, R5 ;  /* 0x0000000500047306 */ /* 0x000e300000209400 */
[----:B0-----:R-:W0:Y:S02]  /*02b0*/  MUFU.RCP R4, R4 ;  /* 0x0000000400047308 */ /* 0x001e240000001000 */
[----:B0-----:R-:W-:-:S02]  /*02c0*/  VIADD R2, R4, 0xffffffe ;  /* 0x0ffffffe04027836 */ /* 0x001fc40000000000 */
[----:B------:R-:W-:-:S04]  /*02d0*/  IMAD.MOV R4, RZ, RZ, -R9 ;  /* 0x000000ffff047224 */ /* 0x000fc800078e0a09 */
[----:B------:R0:W1:Y:S02]  /*02e0*/  F2I.FTZ.U32.TRUNC.NTZ R3, R2 ;  /* 0x0000000200037305 */ /* 0x000064000021f000 */
[----:B0-----:R-:W-:Y:S02]  /*02f0*/  IMAD.MOV.U32 R2, RZ, RZ, RZ ;  /* 0x000000ffff027224 */ /* 0x001fe400078e00ff */
[----:B-1----:R-:W-:-:S04]  /*0300*/  IMAD.MOV R6, RZ, RZ, -R3 ;  /* 0x000000ffff067224 */ /* 0x002fc800078e0a03 */
[----:B------:R-:W-:Y:S01]  /*0310*/  IMAD R7, R6, R5, RZ ;  /* 0x0000000506077224 */ /* 0x000fe200078e02ff */
[----:B------:R-:W-:Y:S02]  /*0320*/  MOV R6, R8 ;  /* 0x0000000800067202 */ /* 0x000fe40000000f00 */
[----:B------:R-:W-:Y:S01]  /*0330*/  CS2R R8, SRZ ;  /* 0x0000000000087805 */ /* 0x000fe2000001ff00 */
[----:B------:R-:W-:-:S06]  /*0340*/  IMAD.HI.U32 R3, R3, R7, R2 ;  /* 0x0000000703037227 */ /* 0x000fcc00078e0002 */
[----:B------:R-:W-:-:S04]  /*0350*/  IMAD.HI.U32 R3, R3, R6, RZ ;  /* 0x0000000603037227 */ /* 0x000fc800078e00ff */
[----:B------:R-:W-:Y:S01]  /*0360*/  IMAD R2, R3, R4, R6 ;  /* 0x0000000403027224 */ /* 0x000fe200078e0206 */
[----:B------:R-:W-:-:S04]  /*0370*/  CS2R R6, SRZ ;  /* 0x0000000000067805 */ /* 0x000fc8000001ff00 */
[----:B------:R-:W-:-:S13]  /*0380*/  ISETP.GT.U32.AND P1, PT, R5, R2, PT ;  /* 0x000000020500720c */ /* 0x000fda0003f24070 */
[----:B------:R-:W-:Y:S01]  /*0390*/  @!P1 IMAD.IADD R2, R2, 0x1, -R5 ;  /* 0x0000000102029824 */ /* 0x000fe200078e0a05 */
[----:B------:R-:W-:Y:S02]  /*03a0*/  @!P1 IADD3 R3, PT, PT, R3, 0x1, RZ ;  /* 0x0000000103039810 */ /* 0x000fe40007ffe0ff */
[----:B------:R-:W-:Y:S02]  /*03b0*/  ISETP.NE.AND P1, PT, R0, RZ, PT ;  /* 0x000000ff0000720c */ /* 0x000fe40003f25270 */
[----:B------:R-:W-:Y:S02]  /*03c0*/  ISETP.GE.U32.AND P0, PT, R2, R5, PT ;  /* 0x000000050200720c */ /* 0x000fe40003f06070 */
[----:B------:R-:W-:Y:S02]  /*03d0*/  CS2R R4, SRZ ;  /* 0x0000000000047805 */ /* 0x000fe4000001ff00 */
[----:B------:R-:W-:-:S04]  /*03e0*/  LOP3.LUT R2, R71, R0, RZ, 0x3c, !PT ;  /* 0x0000000047027212 */ /* 0x000fc800078e3cff */
[----:B------:R-:W-:-:S05]  /*03f0*/  ISETP.GE.AND P2, PT, R2, RZ, PT ;  /* 0x000000ff0200720c */ /* 0x000fca0003f46270 */
[----:B------:R-:W-:Y:S01]  /*0400*/  @P0 VIADD R3, R3, 0x1 ;  /* 0x0000000103030836 */ /* 0x000fe20000000000 */
[----:B----4-:R-:W-:-:S07]  /*0410*/  ISETP.GE.AND P0, PT, R91, 0x1, PT ;  /* 0x000000015b00780c */ /* 0x010fce0003f06270 */
[----:B------:R-:W-:Y:S01]  /*0420*/  @!P2 IMAD.MOV R3, RZ, RZ, -R3 ;  /* 0x000000ffff03a224 */ /* 0x000fe200078e0a03 */
[----:B------:R-:W-:-:S05]  /*0430*/  @!P1 LOP3.LUT R3, RZ, R0, RZ, 0x33, !PT ;  /* 0x00000000ff039212 */ /* 0x000fca00078e33ff */
[----:B------:R-:W-:-:S04]  /*0440*/  IMAD.MOV R2, RZ, RZ, -R3 ;  /* 0x000000ffff027224 */ /* 0x000fc800078e0a03 */
[----:B------:R-:W-:Y:S01]  /*0450*/  IMAD R71, R0, R2, R71 ;  /* 0x0000000200477224 */ /* 0x000fe200078e0247 */
[----:B------:R-:W-:-:S03]  /*0460*/  SHF.L.U32 R0, R3, 0x7, RZ ;  /* 0x0000000703007819 */ /* 0x000fc600000006ff */
[----:B------:R-:W-:Y:S01]  /*0470*/  IMAD.SHL.U32 R71, R71, 0x80, RZ ;  /* 0x0000008047477824 */ /* 0x000fe200078e00ff */
[----:B--23--:R-:W-:Y:S06]  /*0480*/  @!P0 BRA `(.L_x_0) ;  /* 0x0000000c00c48947 */ /* 0x00cfec0003800000 */
[----:B------:R-:W0:Y:S01]  /*0490*/  LDC.64 R2, c[0x0][0x380] ;  /* 0x0000e000ff027b82 */ /* 0x000e220000000a00 */
[-C--:B------:R-:W-:Y:S01]  /*04a0*/  IMAD R65, R0, R91.reuse, RZ ;  /* 0x0000005b00417224 */ /* 0x080fe200078e02ff */
[----:B------:R-:W1:Y:S01]  /*04b0*/  LDCU UR4, c[0x0][0x398] ;  /* 0x00007300ff0477ac */ /* 0x000e620008000800 */
[C---:B------:R-:W-:Y:S01]  /*04c0*/  VIADD R73, R70.reuse, 0x100 ;  /* 0x0000010046497836 */ /* 0x040fe20000000000 */
[C---:B------:R-:W-:Y:S01]  /*04d0*/  LOP3.LUT R75, R70.reuse, 0x1f, RZ, 0xc0, !PT ;  /* 0x0000001f464b7812 */ /* 0x040fe200078ec0ff */
[----:B------:R-:W-:Y:S01]  /*04e0*/  VIADD R72, R70, 0x200 ;  /* 0x0000020046487836 */ /* 0x000fe20000000000 */
[----:B------:R-:W-:Y:S02]  /*04f0*/  SHF.R.U32.HI R74, RZ, 0x5, R70 ;  /* 0x00000005ff4a7819 */ /* 0x000fe40000011646 */
[----:B------:R-:W2:Y:S01]  /*0500*/  LDC.64 R68, c[0x0][0x388] ;  /* 0x0000e200ff447b82 */ /* 0x000ea20000000a00 */
[----:B------:R-:W-:Y:S02]  /*0510*/  SHF.R.U32.HI R86, RZ, 0x5, R73 ;  /* 0x00000005ff567819 */ /* 0x000fe40000011649 */
[----:B------:R-:W-:Y:S01]  /*0520*/  SHF.R.U32.HI R76, RZ, 0x5, R72 ;  /* 0x00000005ff4c7819 */ /* 0x000fe20000011648 */
[-CC-:B------:R-:W-:Y:S01]  /*0530*/  IMAD R89, R74, R91.reuse, R75.reuse ;  /* 0x0000005b4a597224 */ /* 0x180fe200078e024b */
[----:B------:R-:W-:Y:S01]  /*0540*/  SHF.R.U32.HI R88, RZ, 0x1, R70 ;  /* 0x00000001ff587819 */ /* 0x000fe20000011646 */
[-CC-:B------:R-:W-:Y:S01]  /*0550*/  IMAD R93, R86, R91.reuse, R75.reuse ;  /* 0x0000005b565d7224 */ /* 0x180fe200078e024b */
[----:B------:R-:W-:Y:S01]  /*0560*/  SHF.L.U32 R77, R77, 0x5, RZ ;  /* 0x000000054d4d7819 */ /* 0x000fe200000006ff */
[----:B------:R-:W-:Y:S01]  /*0570*/  IMAD R91, R76, R91, R75 ;  /* 0x0000005b4c5b7224 */ /* 0x000fe200078e024b */
[----:B------:R-:W-:-:S02]  /*0580*/  LOP3.LUT R88, R88, 0x1fe, RZ, 0xc0, !PT ;  /* 0x000001fe58587812 */ /* 0x000fc400078ec0ff */
[----:B-1----:R-:W-:Y:S01]  /*0590*/  IADD3 R87, PT, PT, -R0, UR4, RZ ;  /* 0x0000000400577c10 */ /* 0x002fe2000fffe1ff */
[----:B------:R-:W-:Y:S01]  /*05a0*/  UMOV UR4, URZ ;  /* 0x000000ff00047c82 */ /* 0x000fe20008000000 */
[----:B0-----:R-:W-:-:S04]  /*05b0*/  IMAD.WIDE R2, R65, 0x4, R2 ;  /* 0x0000000441027825 */ /* 0x001fc800078e0202 */
[----:B------:R-:W-:Y:S01]  /*05c0*/  IMAD.MOV.U32 R78, RZ, RZ, R2 ;  /* 0x000000ffff4e7224 */ /* 0x000fe200078e0002 */
[----:B------:R-:W-:Y:S01]  /*05d0*/  SHF.R.U32.HI R2, RZ, 0x8, R70 ;  /* 0x00000008ff027819 */ /* 0x000fe20000011646 */
[----:B------:R-:W-:Y:S02]  /*05e0*/  IMAD.MOV.U32 R79, RZ, RZ, R3 ;  /* 0x000000ffff4f7224 */ /* 0x000fe400078e0003 */
[----:B------:R-:W-:Y:S01]  /*05f0*/  IMAD.MOV.U32 R65, RZ, RZ, RZ ;  /* 0x000000ffff417224 */ /* 0x000fe200078e00ff */
[----:B------:R-:W-:Y:S01]  /*0600*/  IADD3 R90, PT, PT, -R2, RZ, RZ ;  /* 0x000000ff025a7210 */ /* 0x000fe20007ffe1ff */
[----:B--2---:R-:W-:-:S03]  /*0610*/  IMAD.WIDE.U32 R2, R71, 0x4, R68 ;  /* 0x0000000447027825 */ /* 0x004fc600078e0044 */
[----:B------:R-:W-:-:S07]  /*0620*/  LOP3.LUT R90, R90, 0x3, RZ, 0xc0, !PT ;  /* 0x000000035a5a7812 */ /* 0x000fce00078ec0ff */
.L_x_8:
[----:B------:R-:W0:Y:S01]  /*0630*/  LDCU UR10, c[0x0][0x3a0] ;  /* 0x00007400ff0a77ac */ /* 0x000e220008000800 */
[----:B------:R-:W-:Y:S01]  /*0640*/  ISETP.NE.AND P0, PT, R90, RZ, PT ;  /* 0x000000ff5a00720c */ /* 0x000fe20003f05270 */
[----:B------:R-:W-:Y:S01]  /*0650*/  BSSY.RECONVERGENT B0, `(.L_x_1) ;  /* 0x000002b000007945 */ /* 0x000fe20003800200 */
[----:B------:R-:W-:Y:S02]  /*0660*/  IMAD.MOV.U32 R92, RZ, RZ, R70 ;  /* 0x000000ffff5c7224 */ /* 0x000fe400078e0046 */
[----:B------:R-:W-:Y:S02]  /*0670*/  IMAD.MOV.U32 R68, RZ, RZ, R78 ;  /* 0x000000ffff447224 */ /* 0x000fe400078e004e */
[----:B------:R-:W-:Y:S01]  /*0680*/  IMAD.MOV.U32 R69, RZ, RZ, R79 ;  /* 0x000000ffff457224 */ /* 0x000fe200078e004f */
[----:B0-----:R-:W-:Y:S02]  /*0690*/  UIADD3 UR7, UPT, UPT, -UR4, UR10, URZ ;  /* 0x0000000a04077290 */ /* 0x001fe4000fffe1ff */
[----:B------:R-:W-:-:S04]  /*06a0*/  UIADD3 UR4, UPT, UPT, UR4, 0x20, URZ ;  /* 0x0000002004047890 */ /* 0x000fc8000fffe0ff */
[----:B------:R-:W-:Y:S01]  /*06b0*/  UISETP.GE.AND UP1, UPT, UR4, UR10, UPT ;  /* 0x0000000a0400728c */ /* 0x000fe2000bf26270 */
[----:B------:R-:W-:Y:S10]  /*06c0*/  @!P0 BRA `(.L_x_2) ;  /* 0x00000000008c8947 */ /* 0x000ff40003800000 */
[----:B------:R-:W-:Y:S01]  /*06d0*/  ISETP.GE.AND P0, PT, R75, UR7, PT ;  /* 0x000000074b007c0c */ /* 0x000fe2000bf06270 */
[----:B------:R-:W-:-:S03]  /*06e0*/  HFMA2 R80, -RZ, RZ, 0, 0 ;  /* 0x00000000ff507431 */ /* 0x000fc600000001ff */
[----:B------:R-:W-:-:S13]  /*06f0*/  ISETP.GE.OR P1, PT, R74, R87, P0 ;  /* 0x000000574a00720c */ /* 0x000fda0000726670 */
[----:B------:R-:W-:-:S05]  /*0700*/  @!P1 IMAD.WIDE.U32 R78, R89, 0x4, R68 ;  /* 0x00000004594e9825 */ /* 0x000fca00078e0044 */
[----:B------:R-:W2:Y:S01]  /*0710*/  @!P1 LDG.E R80, desc[UR8][R78.64] ;  /* 0x000000084e509981 */ /* 0x000ea2000c1e1900 */
[----:B------:R-:W-:Y:S01]  /*0720*/  MOV R81, 0x400 ;  /* 0x0000040000517802 */ /* 0x000fe20000000f00 */
[----:B------:R-:W-:Y:S01]  /*0730*/  IMAD.MOV.U32 R92, RZ, RZ, R73 ;  /* 0x000000ffff5c7224 */ /* 0x000fe200078e0049 */
[----:B------:R-:W-:Y:S01]  /*0740*/  ISETP.NE.AND P1, PT, R90, 0x1, PT ;  /* 0x000000015a00780c */ /* 0x000fe20003f25270 */
[----:B------:R-:W0:Y:S02]  /*0750*/  S2R R82, SR_CgaCtaId ;  /* 0x0000000000527919 */ /* 0x000e240000008800 */
[----:B0-----:R-:W-:-:S05]  /*0760*/  LEA R81, R82, R81, 0x18 ;  /* 0x0000005152517211 */ /* 0x001fca00078ec0ff */
[----:B------:R-:W-:-:S04]  /*0770*/  IMAD R82, R74, 0x80, R81 ;  /* 0x000000804a527824 */ /* 0x000fc800078e0251 */
[----:B------:R-:W-:-:S05]  /*0780*/  IMAD R83, R75, 0x4, R82 ;  /* 0x000000044b537824 */ /* 0x000fca00078e0252 */
[----:B--2---:R0:W-:Y:S01]  /*0790*/  STS [R83], R80 ;  /* 0x0000005053007388 */ /* 0x0041e20000000800 */
[----:B------:R-:W-:Y:S05]  /*07a0*/  @!P1 BRA `(.L_x_2) ;  /* 0x0000000000549947 */ /* 0x000fea0003800000 */
[----:B------:R-:W-:Y:S02]  /*07b0*/  ISETP.GE.OR P1, PT, R86, R87, P0 ;  /* 0x000000575600720c */ /* 0x000fe40000726670 */
[----:B0-----:R-:W-:-:S11]  /*07c0*/  MOV R80, RZ ;  /* 0x000000ff00507202 */ /* 0x001fd60000000f00 */
[----:B------:R-:W-:-:S05]  /*07d0*/  @!P1 IMAD.WIDE.U32 R78, R93, 0x4, R68 ;  /* 0x000000045d4e9825 */ /* 0x000fca00078e0044 */
[----:B------:R-:W2:Y:S01]  /*07e0*/  @!P1 LDG.E R80, desc[UR8][R78.64] ;  /* 0x000000084e509981 */ /* 0x000ea2000c1e1900 */
[----:B------:R-:W-:Y:S01]  /*07f0*/  IMAD R82, R86, 0x80, R81 ;  /* 0x0000008056527824 */ /* 0x000fe200078e0251 */
[----:B------:R-:W-:Y:S01]  /*0800*/  ISETP.NE.AND P1, PT, R90, 0x2, PT ;  /* 0x000000025a00780c */ /* 0x000fe20003f25270 */
[----:B------:R-:W-:Y:S02]  /*0810*/  IMAD.MOV.U32 R92, RZ, RZ, R72 ;  /* 0x000000ffff5c7224 */ /* 0x000fe400078e0048 */
[----:B------:R-:W-:-:S05]  /*0820*/  IMAD R83, R75, 0x4, R82 ;  /* 0x000000044b537824 */ /* 0x000fca00078e0252 */
[----:B--2---:R1:W-:Y:S05]  /*0830*/  STS [R83], R80 ;  /* 0x0000005053007388 */ /* 0x0043ea0000000800 */
[----:B------:R-:W-:Y:S05]  /*0840*/  @!P1 BRA `(.L_x_2) ;  /* 0x00000000002c9947 */ /* 0x000fea0003800000 */
[C---:B------:R-:W-:Y:S01]  /*0850*/  ISETP.GE.OR P0, PT, R76.reuse, R87, P0 ;  /* 0x000000574c00720c */ /* 0x040fe20000706670 */
[----:B------:R-:W-:Y:S01]  /*0860*/  BSSY.RECONVERGENT B1, `(.L_x_3) ;  /* 0x0000007000017945 */ /* 0x000fe20003800200 */
[----:B------:R-:W-:-:S05]  /*0870*/  LEA R78, R76, R81, 0x7 ;  /* 0x000000514c4e7211 */ /* 0x000fca00078e38ff */
[----:B------:R-:W-:Y:S02]  /*0880*/  IMAD R81, R75, 0x4, R78 ;  /* 0x000000044b517824 */ /* 0x000fe400078e024e */
[----:B------:R-:W-:-:S04]  /*0890*/  IMAD.MOV.U32 R78, RZ, RZ, RZ ;  /* 0x000000ffff4e7224 */ /* 0x000fc800078e00ff */
[----:B------:R-:W-:Y:S05]  /*08a0*/  @P0 BRA `(.L_x_4) ;  /* 0x0000000000080947 */ /* 0x000fea0003800000 */
[----:B------:R-:W-:-:S06]  /*08b0*/  IMAD.WIDE.U32 R78, R91, 0x4, R68 ;  /* 0x000000045b4e7825 */ /* 0x000fcc00078e0044 */
[----:B------:R0:W5:Y:S02]  /*08c0*/  LDG.E R78, desc[UR8][R78.64] ;  /* 0x000000084e4e7981 */ /* 0x000164000c1e1900 */
.L_x_4:
[----:B------:R-:W-:Y:S05]  /*08d0*/  BSYNC.RECONVERGENT B1 ;  /* 0x0000000000017941 */ /* 0x000fea0003800200 */
.L_x_3:
[----:B-----5:R2:W-:Y:S01]  /*08e0*/  STS [R81], R78 ;  /* 0x0000004e51007388 */ /* 0x0205e20000000800 */
[----:B------:R-:W-:-:S07]  /*08f0*/  VIADD R92, R70, 0x300 ;  /* 0x00000300465c7836 */ /* 0x000fce0000000000 */
.L_x_2:
[----:B------:R-:W-:Y:S05]  /*0900*/  BSYNC.RECONVERGENT B0 ;  /* 0x0000000000007941 */ /* 0x000fea0003800200 */
.L_x_1:
[----:B------:R-:W3:Y:S01]  /*0910*/  S2UR UR6, SR_CgaCtaId ;  /* 0x00000000000679c3 */ /* 0x000ee20000008800 */
[----:B------:R-:W-:Y:S01]  /*0920*/  UMOV UR5, 0x400 ;  /* 0x0000040000057882 */ /* 0x000fe20000000000 */
[C---:B--2---:R-:W-:Y:S01]  /*0930*/  IADD3 R78, PT, PT, R92.reuse, 0x300, RZ ;  /* 0x000003005c4e7810 */ /* 0x044fe20007ffe0ff */
[C---:B0-----:R-:W-:Y:S01]  /*0940*/  VIADD R79, R92.reuse, 0x200 ;  /* 0x000002005c4f7836 */ /* 0x041fe20000000000 */
[----:B------:R-:W-:Y:S01]  /*0950*/  SHF.R.U32.HI R102, RZ, 0x5, R92 ;  /* 0x00000005ff667819 */ /* 0x000fe2000001165c */
[----:B-1----:R-:W-:Y:S01]  /*0960*/  VIADD R80, R92, 0x100 ;  /* 0x000001005c507836 */ /* 0x002fe20000000000 */
[----:B------:R-:W-:Y:S01]  /*0970*/  SHF.R.U32.HI R94, RZ, 0x5, R78 ;  /* 0x00000005ff5e7819 */ /* 0x000fe2000001164e */
[----:B------:R-:W-:Y:S01]  /*0980*/  BSSY.RECONVERGENT B0, `(.L_x_5) ;  /* 0x0000030000007945 */ /* 0x000fe20003800200 */
[----:B------:R-:W-:Y:S01]  /*0990*/  SHF.R.U32.HI R96, RZ, 0x5, R79 ;  /* 0x00000005ff607819 */ /* 0x000fe2000001164f */
[--C-:B------:R-:W-:Y:S01]  /*09a0*/  IMAD R105, R102, UR10, R75.reuse ;  /* 0x0000000a66697c24 */ /* 0x100fe2000f8e024b */
[----:B------:R-:W-:Y:S01]  /*09b0*/  SHF.R.U32.HI R100, RZ, 0x5, R80 ;  /* 0x00000005ff647819 */ /* 0x000fe20000011650 */
[--C-:B------:R-:W-:Y:S01]  /*09c0*/  IMAD R97, R94, UR10, R75.reuse ;  /* 0x0000000a5e617c24 */ /* 0x100fe2000f8e024b */
[----:B------:R-:W-:Y:S01]  /*09d0*/  ISETP.GE.AND P4, PT, R75, UR7, PT ;  /* 0x000000074b007c0c */ /* 0x000fe2000bf86270 */
[----:B------:R-:W-:-:S02]  /*09e0*/  IMAD R99, R96, UR10, R75 ;  /* 0x0000000a60637c24 */ /* 0x000fc4000f8e024b */
[----:B------:R-:W-:Y:S01]  /*09f0*/  IMAD R103, R100, UR10, R75 ;  /* 0x0000000a64677c24 */ /* 0x000fe2000f8e024b */
[----:B---3--:R-:W-:-:S06]  /*0a00*/  ULEA UR5, UR6, UR5, 0x18 ;  /* 0x0000000506057291 */ /* 0x008fcc000f8ec0ff */
[----:B------:R-:W-:-:S04]  /*0a10*/  LEA R78, R75, UR5, 0x2 ;  /* 0x000000054b4e7c11 */ /* 0x000fc8000f8e10ff */
[----:B------:R-:W-:Y:S01]  /*0a20*/  LEA R98, R96, R78, 0x7 ;  /* 0x0000004e60627211 */ /* 0x000fe200078e38ff */
[--C-:B------:R-:W-:Y:S02]  /*0a30*/  IMAD R95, R94, 0x80, R78.reuse ;  /* 0x000000805e5f7824 */ /* 0x100fe400078e024e */
[--C-:B------:R-:W-:Y:S02]  /*0a40*/  IMAD R101, R100, 0x80, R78.reuse ;  /* 0x0000008064657824 */ /* 0x100fe400078e024e */
[----:B------:R-:W-:-:S07]  /*0a50*/  IMAD R104, R102, 0x80, R78 ;  /* 0x0000008066687824 */ /* 0x000fce00078e024e */
.L_x_6:
[-C--:B------:R-:W-:Y:S02]  /*0a60*/  ISETP.GE.OR P0, PT, R102, R87.reuse, P4 ;  /* 0x000000576600720c */ /* 0x080fe40002706670 */
[----:B------:R-:W-:Y:S02]  /*0a70*/  CS2R R106, SRZ ;  /* 0x00000000006a7805 */ /* 0x000fe4000001ff00 */
[-C--:B------:R-:W-:Y:S02]  /*0a80*/  ISETP.GE.OR P1, PT, R100, R87.reuse, P4 ;  /* 0x000000576400720c */ /* 0x080fe40002726670 */
[----:B------:R-:W-:Y:S02]  /*0a90*/  CS2R R108, SRZ ;  /* 0x00000000006c7805 */ /* 0x000fe4000001ff00 */
[-C--:B------:R-:W-:Y:S01]  /*0aa0*/  ISETP.GE.OR P2, PT, R96, R87.reuse, P4 ;  /* 0x000000576000720c */ /* 0x080fe20002746670 */
[----:B------:R-:W0:Y:S01]  /*0ab0*/  LDC R110, c[0x0][0x3a0] ;  /* 0x0000e800ff6e7b82 */ /* 0x000e220000000800 */
[----:B------:R-:W-:-:S03]  /*0ac0*/  ISETP.GE.OR P3, PT, R94, R87, P4 ;  /* 0x000000575e00720c */ /* 0x000fc60002766670 */
[----:B------:R-:W-:-:S04]  /*0ad0*/  @!P0 IMAD.WIDE.U32 R78, R105, 0x4, R68 ;  /* 0x00000004694e8825 */ /* 0x000fc800078e0044 */
[--C-:B------:R-:W-:Y:S01]  /*0ae0*/  @!P1 IMAD.WIDE.U32 R80, R103, 0x4, R68.reuse ;  /* 0x0000000467509825 */ /* 0x100fe200078e0044 */
[----:B------:R-:W2:Y:S03]  /*0af0*/  @!P0 LDG.E R107, desc[UR8][R78.64] ;  /* 0x000000084e6b8981 */ /* 0x000ea6000c1e1900 */
[--C-:B------:R-:W-:Y:S01]  /*0b00*/  @!P2 IMAD.WIDE.U32 R82, R99, 0x4, R68.reuse ;  /* 0x000000046352a825 */ /* 0x100fe200078e0044 */
[----:B------:R-:W3:Y:S03]  /*0b10*/  @!P1 LDG.E R106, desc[UR8][R80.64] ;  /* 0x00000008506a9981 */ /* 0x000ee6000c1e1900 */
[----:B------:R-:W-:Y:S01]  /*0b20*/  @!P3 IMAD.WIDE.U32 R84, R97, 0x4, R68 ;  /* 0x000000046154b825 */ /* 0x000fe200078e0044 */
[----:B------:R-:W4:Y:S04]  /*0b30*/  @!P2 LDG.E R109, desc[UR8][R82.64] ;  /* 0x00000008526da981 */ /* 0x000f28000c1e1900 */
[----:B------:R-:W5:Y:S01]  /*0b40*/  @!P3 LDG.E R108, desc[UR8][R84.64] ;  /* 0x00000008546cb981 */ /* 0x000f62000c1e1900 */
[----:B------:R-:W-:Y:S01]  /*0b50*/  ISETP.GE.U32.AND P0, PT, R92, 0xc00, PT ;  /* 0x00000c005c00780c */ /* 0x000fe20003f06070 */
[C---:B0-----:R-:W-:Y:S01]  /*0b60*/  IMAD R97, R110.reuse, 0x20, R97 ;  /* 0x000000206e617824 */ /* 0x041fe200078e0261 */
[C---:B------:R-:W-:Y:S01]  /*0b70*/  LEA R99, R110.reuse, R99, 0x5 ;  /* 0x000000636e637211 */ /* 0x040fe200078e28ff */
[----:B------:R-:W-:Y:S01]  /*0b80*/  IMAD R103, R110, 0x20, R103 ;  /* 0x000000206e677824 */ /* 0x000fe200078e0267 */
[----:B------:R-:W-:Y:S01]  /*0b90*/  IADD3 R94, PT, PT, R94, 0x20, RZ ;  /* 0x000000205e5e7810 */ /* 0x000fe20007ffe0ff */
[----:B------:R-:W-:-:S02]  /*0ba0*/  IMAD R105, R110, 0x20, R105 ;  /* 0x000000206e697824 */ /* 0x000fc400078e0269 */
[----:B------:R-:W-:Y:S02]  /*0bb0*/  VIADD R92, R92, 0x400 ;  /* 0x000004005c5c7836 */ /* 0x000fe40000000000 */
[----:B------:R-:W-:Y:S02]  /*0bc0*/  VIADD R96, R96, 0x20 ;  /* 0x0000002060607836 */ /* 0x000fe40000000000 */
[----:B------:R-:W-:Y:S02]  /*0bd0*/  VIADD R100, R100, 0x20 ;  /* 0x0000002064647836 */ /* 0x000fe40000000000 */
[----:B------:R-:W-:Y:S01]  /*0be0*/  VIADD R102, R102, 0x20 ;  /* 0x0000002066667836 */ /* 0x000fe20000000000 */
[----:B--2---:R0:W-:Y:S04]  /*0bf0*/  STS [R104], R107 ;  /* 0x0000006b68007388 */ /* 0x0041e80000000800 */
[----:B---3--:R1:W-:Y:S04]  /*0c00*/  STS [R101], R106 ;  /* 0x0000006a65007388 */ /* 0x0083e80000000800 */
[----:B----4-:R2:W-:Y:S01]  /*0c10*/  STS [R98], R109 ;  /* 0x0000006d62007388 */ /* 0x0105e20000000800 */
[----:B0-----:R-:W-:-:S03]  /*0c20*/  IADD3 R104, PT, PT, R104, 0x1000, RZ ;  /* 0x0000100068687810 */ /* 0x001fc60007ffe0ff */
[----:B-----5:R0:W-:Y:S01]  /*0c30*/  STS [R95], R108 ;  /* 0x0000006c5f007388 */ /* 0x0201e20000000800 */
[----:B-1----:R-:W-:Y:S02]  /*0c40*/  VIADD R101, R101, 0x1000 ;  /* 0x0000100065657836 */ /* 0x002fe40000000000 */
[----:B--2---:R-:W-:Y:S01]  /*0c50*/  VIADD R98, R98, 0x1000 ;  /* 0x0000100062627836 */ /* 0x004fe20000000000 */
[----:B0-----:R-:W-:Y:S01]  /*0c60*/  IADD3 R95, PT, PT, R95, 0x1000, RZ ;  /* 0x000010005f5f7810 */ /* 0x001fe20007ffe0ff */
[----:B------:R-:W-:Y:S06]  /*0c70*/  @!P0 BRA `(.L_x_6) ;  /* 0xfffffffc00788947 */ /* 0x000fec000383ffff */
[----:B------:R-:W-:Y:S05]  /*0c80*/  BSYNC.RECONVERGENT B0 ;  /* 0x0000000000007941 */ /* 0x000fea0003800200 */
.L_x_5:
[----:B------:R-:W-:Y:S06]  /*0c90*/  BAR.SYNC.DEFER_BLOCKING 0x0 ;  /* 0x0000000000007b1d */ /* 0x000fec0000010000 */
[----:B------:R0:W5:Y:S04]  /*0ca0*/  LDG.E R81, desc[UR8][R2.64] ;  /* 0x0000000802517981 */ /* 0x000168000c1e1900 */
        /* <DEDUP_REMOVED lines=30> */
[----:B------:R0:W5:Y:S01]  /*0e90*/  LDG.E R118, desc[UR8][R2.64+0x7c] ;  /* 0x00007c0802767981 */ /* 0x000162000c1e1900 */
[----:B------:R-:W1:Y:S01]  /*0ea0*/  S2UR UR6, SR_CgaCtaId ;  /* 0x00000000000679c3 */ /* 0x000e620000008800 */
[----:B------:R-:W-:-:S02]  /*0eb0*/  UMOV UR5, 0x400 ;  /* 0x0000040000057882 */ /* 0x000fc40000000000 */
[----:B-1----:R-:W-:-:S03]  /*0ec0*/  ULEA UR6, UR6, UR5, 0x18 ;  /* 0x0000000506067291 */ /* 0x002fc6000f8ec0ff */
[----:B0-----:R-:W-:-:S09]  /*0ed0*/  UMOV UR5, URZ ;  /* 0x000000ff00057c82 */ /* 0x001fd20008000000 */
.L_x_7:
[----:B------:R-:W-:Y:S01]  /*0ee0*/  LEA R78, R88, UR5, 0x5 ;  /* 0x00000005584e7c11 */ /* 0x000fe2000f8e28ff */
[----:B------:R-:W-:-:S03]  /*0ef0*/  UIADD3 UR5, UPT, UPT, UR5, 0x1, URZ ;  /* 0x0000000105057890 */ /* 0x000fc6000fffe0ff */
[----:B------:R-:W-:Y:S01]  /*0f00*/  LEA R78, R78, UR6, 0x2 ;  /* 0x000000064e4e7c11 */ /* 0x000fe2000f8e10ff */
[----:B------:R-:W-:-:S04]  /*0f10*/  UISETP.NE.AND UP0, UPT, UR5, 0x20, UPT ;  /* 0x000000200500788c */ /* 0x000fc8000bf05270 */
[----:B------:R-:W0:Y:S04]  /*0f20*/  LDS R79, [R78] ;  /* 0x000000004e4f7984 */ /* 0x000e280000000800 */
[----:B------:R-:W1:Y:S01]  /*0f30*/  LDS R80, [R78+0x80] ;  /* 0x000080004e507984 */ /* 0x000e620000000800 */
[-C--:B0----5:R-:W-:Y:S01]  /*0f40*/  FFMA R4, R81, R79.reuse, R4 ;  /* 0x0000004f51047223 */ /* 0x0a1fe20000000004 */
[-C--:B------:R-:W-:Y:S01]  /*0f50*/  FFMA R5, R82, R79.reuse, R5 ;  /* 0x0000004f52057223 */ /* 0x080fe20000000005 */
        /* <DEDUP_REMOVED lines=29> */
[----:B------:R-:W-:Y:S01]  /*1130*/  FFMA R35, R118, R79, R35 ;  /* 0x0000004f76237223 */ /* 0x000fe20000000023 */
[-C--:B-1----:R-:W-:Y:S01]  /*1140*/  FFMA R36, R81, R80.reuse, R36 ;  /* 0x0000005051247223 */ /* 0x082fe20000000024 */
        /* <DEDUP_REMOVED lines=31> */
[----:B------:R-:W-:Y:S06]  /*1340*/  BRA.U UP0, `(.L_x_7) ;  /* 0xfffffff900e47547 */ /* 0x000fec000b83ffff */
[----:B------:R-:W-:Y:S01]  /*1350*/  BAR.SYNC.DEFER_BLOCKING 0x0 ;  /* 0x0000000000007b1d */ /* 0x000fe20000010000 */
[----:B------:R-:W-:Y:S01]  /*1360*/  IADD3 R78, P0, PT, R68, 0x80, RZ ;  /* 0x00000080444e7810 */ /* 0x000fe20007f1e0ff */
[----:B------:R-:W-:-:S04]  /*1370*/  IMAD.WIDE R2, R77, 0x4, R2 ;  /* 0x000000044d027825 */ /* 0x000fc800078e0202 */
[----:B------:R-:W-:Y:S01]  /*1380*/  IMAD.X R79, RZ, RZ, R69, P0 ;  /* 0x000000ffff4f7224 */ /* 0x000fe200000e0645 */
[----:B------:R-:W-:Y:S07]  /*1390*/  BRA.U !UP1, `(.L_x_8) ;  /* 0xfffffff109a47547 */ /* 0x000fee000b83ffff */
.L_x_0:
[----:B------:R-:W0:Y:S01]  /*13a0*/  LDC.64 R2, c[0x0][0x398] ;  /* 0x0000e600ff027b82 */ /* 0x000e220000000a00 */
[----:B------:R-:W-:Y:S01]  /*13b0*/  SHF.R.U32.HI R72, RZ, 0x1, R70 ;  /* 0x00000001ff487819 */ /* 0x000fe20000011646 */
[----:B------:R-:W-:-:S03]  /*13c0*/  IMAD.SHL.U32 R70, R70, 0x20, RZ ;  /* 0x0000002046467824 */ /* 0x000fc600078e00ff */
[----:B------:R-:W-:Y:S02]  /*13d0*/  LOP3.LUT R73, R72, 0x1fe, RZ, 0xc0, !PT ;  /* 0x000001fe48497812 */ /* 0x000fe400078ec0ff */
[----:B------:R-:W-:Y:S01]  /*13e0*/  LOP3.LUT R70, R70, 0x60, RZ, 0xc0, !PT ;  /* 0x0000006046467812 */ /* 0x000fe200078ec0ff */
[----:B------:R-:W1:Y:S01]  /*13f0*/  LDC.64 R68, c[0x0][0x390] ;  /* 0x0000e400ff447b82 */ /* 0x000e620000000a00 */
[----:B------:R-:W-:-:S03]  /*1400*/  IADD3 R0, PT, PT, R0, R73, RZ ;  /* 0x0000004900007210 */ /* 0x000fc60007ffe0ff */
[----:B------:R-:W-:Y:S02]  /*1410*/  IMAD.IADD R70, R71, 0x1, R70 ;  /* 0x0000000147467824 */ /* 0x000fe400078e0246 */
[----:B0-----:R-:W-:-:S03]  /*1420*/  IMAD.IADD R72, R2, 0x1, -R0 ;  /* 0x0000000102487824 */ /* 0x001fc600078e0a00 */
[-C--:B------:R-:W-:Y:S01]  /*1430*/  IADD3 R73, PT, PT, -R70, R3.reuse, RZ ;  /* 0x0000000346497210 */ /* 0x080fe20007ffe1ff */
[----:B------:R-:W-:-:S03]  /*1440*/  IMAD R71, R0, R3, R70 ;  /* 0x0000000300477224 */ /* 0x000fc600078e0246 */
[----:B------:R-:W-:Y:S02]  /*1450*/  VIMNMX R2, PT, PT, R72, R73, PT ;  /* 0x0000004948027248 */ /* 0x000fe40003fe0100 */
[----:B------:R-:W-:Y:S01]  /*1460*/  ISETP.GE.AND P1, PT, R73, 0x5, PT ;  /* 0x000000054900780c */ /* 0x000fe20003f26270 */
[----:B-1----:R-:W-:Y:S01]  /*1470*/  IMAD.WIDE R68, R71, 0x4, R68 ;  /* 0x0000000447447825 */ /* 0x002fe200078e0244 */
[----:B------:R-:W-:Y:S02]  /*1480*/  ISETP.GE.AND P0, PT, R73, 0x9, PT ;  /* 0x000000094900780c */ /* 0x000fe40003f06270 */
[----:B------:R-:W-:Y:S02]  /*1490*/  ISETP.GE.AND P2, PT, R2, 0x1, PT ;  /* 0x000000010200780c */ /* 0x000fe40003f46270 */
[C---:B------:R-:W-:Y:S02]  /*14a0*/  ISETP.LT.OR P3, PT, R72.reuse, 0x1, !P1 ;  /* 0x000000014800780c */ /* 0x040fe40004f61670 */
[----:B------:R-:W-:-:S02]  /*14b0*/  ISETP.LT.OR P4, PT, R72, 0x1, !P0 ;  /* 0x000000014800780c */ /* 0x000fc40004781670 */
[C---:B------:R-:W-:Y:S02]  /*14c0*/  ISETP.GE.AND P1, PT, R73.reuse, 0xd, PT ;  /* 0x0000000d4900780c */ /* 0x040fe40003f26270 */
[C---:B------:R-:W-:Y:S02]  /*14d0*/  ISETP.LT.OR P0, PT, R72.reuse, 0x2, !P0 ;  /* 0x000000024800780c */ /* 0x040fe40004701670 */
[C---:B------:R-:W-:Y:S02]  /*14e0*/  ISETP.LT.OR P5, PT, R72.reuse, 0x1, !P1 ;  /* 0x000000014800780c */ /* 0x040fe40004fa1670 */
[----:B------:R-:W-:Y:S01]  /*14f0*/  ISETP.LT.OR P1, PT, R72, 0x2, !P1 ;  /* 0x000000024800780c */ /* 0x000fe20004f21670 */
[----:B------:R-:W-:Y:S01]  /*1500*/  @P2 STG.E.128 desc[UR8][R68.64], R4 ;  /* 0x0000000444002986 */ /* 0x000fe2000c101d08 */
[----:B------:R-:W-:-:S03]  /*1510*/  ISETP.GE.AND P2, PT, R73, 0x11, PT ;  /* 0x000000114900780c */ /* 0x000fc60003f46270 */
[----:B------:R0:W-:Y:S01]  /*1520*/  @!P3 STG.E.128 desc[UR8][R68.64+0x10], R8 ;  /* 0x000010084400b986 */ /* 0x0001e2000c101d08 */
[----:B------:R-:W-:-:S03]  /*1530*/  ISETP.GE.AND P3, PT, R73, 0x15, PT ;  /* 0x000000154900780c */ /* 0x000fc60003f66270 */
[----:B------:R1:W-:Y:S01]  /*1540*/  @!P4 STG.E.128 desc[UR8][R68.64+0x20], R12 ;  /* 0x0000200c4400c986 */ /* 0x0003e2000c101d08 */
[C---:B------:R-:W-:Y:S01]  /*1550*/  ISETP.LT.OR P4, PT, R72.reuse, 0x1, !P2 ;  /* 0x000000014800780c */ /* 0x040fe20005781670 */
[----:B------:R-:W-:Y:S01]  /*1560*/  @!P0 VIADD R2, R3, 0x8 ;  /* 0x0000000803028836 */ /* 0x000fe20000000000 */
[C---:B------:R-:W-:Y:S01]  /*1570*/  ISETP.LT.OR P2, PT, R72.reuse, 0x2, !P2 ;  /* 0x000000024800780c */ /* 0x040fe20005741670 */
[----:B------:R-:W-:Y:S01]  /*1580*/  @!P5 STG.E.128 desc[UR8][R68.64+0x30], R16 ;  /* 0x000030104400d986 */ /* 0x000fe2000c101d08 */
[C---:B------:R-:W-:Y:S02]  /*1590*/  ISETP.LT.OR P5, PT, R72.reuse, 0x1, !P3 ;  /* 0x000000014800780c */ /* 0x040fe40005fa1670 */
[----:B------:R-:W-:-:S07]  /*15a0*/  ISETP.LT.OR P3, PT, R72, 0x2, !P3 ;  /* 0x000000024800780c */ /* 0x000fce0005f61670 */
[----:B------:R-:W-:Y:S01]  /*15b0*/  @!P4 STG.E.128 desc[UR8][R68.64+0x40], R20 ;  /* 0x000040144400c986 */ /* 0x000fe2000c101d08 */
[----:B------:R-:W-:Y:S02]  /*15c0*/  ISETP.GE.AND P4, PT, R73, 0x19, PT ;  /* 0x000000194900780c */ /* 0x000fe40003f86270 */
[----:B0-----:R-:W-:Y:S01]  /*15d0*/  @!P0 SHF.R.S32.HI R9, RZ, 0x1f, R2 ;  /* 0x0000001fff098819 */ /* 0x001fe20000011402 */
[----:B------:R-:W-:Y:S01]  /*15e0*/  @!P5 STG.E.128 desc[UR8][R68.64+0x50], R24 ;  /* 0x000050184400d986 */ /* 0x000fe2000c101d08 */
[C---:B------:R-:W-:Y:S01]  /*15f0*/  ISETP.LT.OR P5, PT, R72.reuse, 0x1, !P4 ;  /* 0x000000014800780c */ /* 0x040fe200067a1670 */
[----:B------:R-:W-:Y:S01]  /*1600*/  @!P3 VIADD R6, R3, 0x14 ;  /* 0x000000140306b836 */ /* 0x000fe20000000000 */
[----:B------:R-:W-:Y:S02]  /*1610*/  ISETP.LT.OR P4, PT, R72, 0x2, !P4 ;  /* 0x000000024800780c */ /* 0x000fe40006781670 */
[----:B------:R-:W-:Y:S01]  /*1620*/  @!P0 LEA.HI R9, R9, R2, RZ, 0x2 ;  /* 0x0000000209098211 */ /* 0x000fe200078f10ff */
[----:B------:R-:W-:Y:S01]  /*1630*/  @!P2 VIADD R2, R3, 0x10 ;  /* 0x000000100302a836 */ /* 0x000fe20000000000 */
[----:B-1----:R-:W-:-:S04]  /*1640*/  @!P3 SHF.R.S32.HI R13, RZ, 0x1f, R6 ;  /* 0x0000001fff0db819 */ /* 0x002fc80000011406 */
[----:B------:R-:W-:Y:S02]  /*1650*/  @!P2 SHF.R.S32.HI R11, RZ, 0x1f, R2 ;  /* 0x0000001fff0ba819 */ /* 0x000fe40000011402 */
[----:B------:R-:W-:Y:S01]  /*1660*/  @!P3 LEA.HI R13, R13, R6, RZ, 0x2 ;  /* 0x000000060d0db211 */ /* 0x000fe200078f10ff */
[----:B------:R-:W-:Y:S01]  /*1670*/  @!P5 STG.E.128 desc[UR8][R68.64+0x60], R28 ;  /* 0x0000601c4400d986 */ /* 0x000fe2000c101d08 */
[----:B------:R-:W-:Y:S02]  /*1680*/  ISETP.GE.AND P5, PT, R73, 0x1d, PT ;  /* 0x0000001d4900780c */ /* 0x000fe40003fa6270 */
[----:B------:R-:W-:Y:S02]  /*1690*/  @!P4 IADD3 R8, PT, PT, R3, 0x18, RZ ;  /* 0x000000180308c810 */ /* 0x000fe40007ffe0ff */
[----:B------:R-:W-:Y:S02]  /*16a0*/  ISETP.LT.OR P6, PT, R72, 0x1, !P5 ;  /* 0x000000014800780c */ /* 0x000fe40006fc1670 */
[----:B------:R-:W-:-:S02]  /*16b0*/  @!P4 SHF.R.S32.HI R15, RZ, 0x1f, R8 ;  /* 0x0000001fff0fc819 */ /* 0x000fc40000011408 */
[----:B------:R-:W-:Y:S02]  /*16c0*/  @!P2 LEA.HI R11, R11, R2, RZ, 0x2 ;  /* 0x000000020b0ba211 */ /* 0x000fe400078f10ff */
[----:B------:R-:W-:Y:S02]  /*16d0*/  @!P4 LEA.HI R15, R15, R8, RZ, 0x2 ;  /* 0x000000080f0fc211 */ /* 0x000fe400078f10ff */
[----:B------:R-:W-:Y:S02]  /*16e0*/  ISETP.LT.OR P5, PT, R72, 0x2, !P5 ;  /* 0x000000024800780c */ /* 0x000fe40006fa1670 */
[----:B------:R-:W-:Y:S02]  /*16f0*/  @!P2 SHF.R.S32.HI R11, RZ, 0x2, R11 ;  /* 0x00000002ff0ba819 */ /* 0x000fe4000001140b */
[----:B------:R-:W-:Y:S01]  /*1700*/  @!P3 SHF.R.S32.HI R13, RZ, 0x2, R13 ;  /* 0x00000002ff0db819 */ /* 0x000fe2000001140d */
[----:B------:R-:W-:Y:S01]  /*1710*/  @!P6 STG.E.128 desc[UR8][R68.64+0x70], R32 ;  /* 0x000070204400e986 */ /* 0x000fe2000c101d08 */
[----:B------:R-:W-:Y:S01]  /*1720*/  ISETP.GE.AND P6, PT, R73, 0x1, PT ;  /* 0x000000014900780c */ /* 0x000fe20003fc6270 */
[----:B------:R-:W-:Y:S01]  /*1730*/  @!P2 IMAD.WIDE R10, R11, 0x10, R68 ;  /* 0x000000100b0aa825 */ /* 0x000fe200078e0244 */
[----:B------:R-:W-:-:S02]  /*1740*/  @!P4 SHF.R.S32.HI R15, RZ, 0x2, R15 ;  /* 0x00000002ff0fc819 */ /* 0x000fc4000001140f */
[----:B------:R-:W-:Y:S01]  /*1750*/  ISETP.LT.OR P6, PT, R72, 0x2, !P6 ;  /* 0x000000024800780c */ /* 0x000fe200077c1670 */
[----:B------:R-:W-:-:S04]  /*1760*/  @!P3 IMAD.WIDE R12, R13, 0x10, R68 ;  /* 0x000000100d0cb825 */ /* 0x000fc800078e0244 */
[----:B------:R-:W-:-:S08]  /*1770*/  @!P4 IMAD.WIDE R14, R15, 0x10, R68 ;  /* 0x000000100f0ec825 */ /* 0x000fd000078e0244 */
[----:B------:R-:W-:-:S04]  /*1780*/  @!P6 SHF.R.S32.HI R0, RZ, 0x1f, R3 ;  /* 0x0000001fff00e819 */ /* 0x000fc80000011403 */
[----:B------:R-:W-:-:S04]  /*1790*/  @!P6 LEA.HI R0, R0, R3, RZ, 0x2 ;  /* 0x000000030000e211 */ /* 0x000fc800078f10ff */
[----:B------:R-:W-:-:S05]  /*17a0*/  @!P6 SHF.R.S32.HI R5, RZ, 0x2, R0 ;  /* 0x00000002ff05e819 */ /* 0x000fca0000011400 */
[----:B------:R-:W-:-:S05]  /*17b0*/  @!P6 IMAD.WIDE R4, R5, 0x10, R68 ;  /* 0x000000100504e825 */ /* 0x000fca00078e0244 */
[----:B------:R0:W-:Y:S01]  /*17c0*/  @!P6 STG.E.128 desc[UR8][R4.64], R36 ;  /* 0x000000240400e986 */ /* 0x0001e2000c101d08 */
[----:B------:R-:W-:-:S04]  /*17d0*/  ISETP.GE.AND P6, PT, R73, 0x5, PT ;  /* 0x000000054900780c */ /* 0x000fc80003fc6270 */
[----:B------:R-:W-:-:S13]  /*17e0*/  ISETP.LT.OR P6, PT, R72, 0x2, !P6 ;  /* 0x000000024800780c */ /* 0x000fda00077c1670 */
[----:B------:R-:W-:-:S05]  /*17f0*/  @!P6 VIADD R0, R3, 0x4 ;  /* 0x000000040300e836 */ /* 0x000fca0000000000 */
[----:B------:R-:W-:-:S04]  /*1800*/  @!P6 SHF.R.S32.HI R7, RZ, 0x1f, R0 ;  /* 0x0000001fff07e819 */ /* 0x000fc80000011400 */
[----:B------:R-:W-:Y:S02]  /*1810*/  @!P6 LEA.HI R7, R7, R0, RZ, 0x2 ;  /* 0x000000000707e211 */ /* 0x000fe400078f10ff */
[----:B------:R-:W-:Y:S02]  /*1820*/  @!P1 IADD3 R0, PT, PT, R3, 0xc, RZ ;  /* 0x0000000c03009810 */ /* 0x000fe40007ffe0ff */
[----:B0-----:R-:W-:Y:S02]  /*1830*/  @!P6 SHF.R.S32.HI R5, RZ, 0x2, R7 ;  /* 0x00000002ff05e819 */ /* 0x001fe40000011407 */
[----:B------:R-:W-:-:S03]  /*1840*/  @!P1 SHF.R.S32.HI R7, RZ, 0x1f, R0 ;  /* 0x0000001fff079819 */ /* 0x000fc60000011400 */
[----:B------:R-:W-:Y:S01]  /*1850*/  @!P6 IMAD.WIDE R4, R5, 0x10, R68 ;  /* 0x000000100504e825 */ /* 0x000fe200078e0244 */
[----:B------:R-:W-:Y:S02]  /*1860*/  @!P1 LEA.HI R0, R7, R0, RZ, 0x2 ;  /* 0x0000000007009211 */ /* 0x000fe400078f10ff */
[----:B------:R-:W-:Y:S02]  /*1870*/  @!P0 SHF.R.S32.HI R7, RZ, 0x2, R9 ;  /* 0x00000002ff078819 */ /* 0x000fe40000011409 */
[----:B------:R-:W-:Y:S01]  /*1880*/  @!P1 SHF.R.S32.HI R9, RZ, 0x2, R0 ;  /* 0x00000002ff099819 */ /* 0x000fe20000011400 */
[----:B------:R0:W-:Y:S02]  /*1890*/  @!P6 STG.E.128 desc[UR8][R4.64], R40 ;  /* 0x000000280400e986 */ /* 0x0001e4000c101d08 */
[----:B------:R-:W-:-:S04]  /*18a0*/  @!P0 IMAD.WIDE R6, R7, 0x10, R68 ;  /* 0x0000001007068825 */ /* 0x000fc800078e0244 */
[----:B------:R-:W-:Y:S01]  /*18b0*/  @!P1 IMAD.WIDE R8, R9, 0x10, R68 ;  /* 0x0000001009089825 */ /* 0x000fe200078e0244 */
[----:B------:R0:W-:Y:S04]  /*18c0*/  @!P0 STG.E.128 desc[UR8][R6.64], R44 ;  /* 0x0000002c06008986 */ /* 0x0001e8000c101d08 */
[----:B------:R0:W-:Y:S04]  /*18d0*/  @!P1 STG.E.128 desc[UR8][R8.64], R48 ;  /* 0x0000003008009986 */ /* 0x0001e8000c101d08 */
[----:B------:R0:W-:Y:S04]  /*18e0*/  @!P2 STG.E.128 desc[UR8][R10.64], R52 ;  /* 0x000000340a00a986 */ /* 0x0001e8000c101d08 */
[----:B------:R0:W-:Y:S04]  /*18f0*/  @!P3 STG.E.128 desc[UR8][R12.64], R56 ;  /* 0x000000380c00b986 */ /* 0x0001e8000c101d08 */
[----:B------:R0:W-:Y:S01]  /*1900*/  @!P4 STG.E.128 desc[UR8][R14.64], R60 ;  /* 0x0000003c0e00c986 */ /* 0x0001e2000c101d08 */
[----:B------:R-:W-:Y:S05]  /*1910*/  @P5 EXIT ;  /* 0x000000000000594d */ /* 0x000fea0003800000 */
[----:B------:R-:W-:-:S05]  /*1920*/  VIADD R3, R3, 0x1c ;  /* 0x0000001c03037836 */ /* 0x000fca0000000000 */
[----:B------:R-:W-:-:S04]  /*1930*/  SHF.R.S32.HI R0, RZ, 0x1f, R3 ;  /* 0x0000001fff007819 */ /* 0x000fc80000011403 */
[----:B------:R-:W-:-:S04]  /*1940*/  LEA.HI R0, R0, R3, RZ, 0x2 ;  /* 0x0000000300007211 */ /* 0x000fc800078f10ff */
[----:B------:R-:W-:-:S05]  /*1950*/  SHF.R.S32.HI R3, RZ, 0x2, R0 ;  /* 0x00000002ff037819 */ /* 0x000fca0000011400 */
[----:B------:R-:W-:-:S05]  /*1960*/  IMAD.WIDE R68, R3, 0x10, R68 ;  /* 0x0000001003447825 */ /* 0x000fca00078e0244 */
[----:B------:R-:W-:Y:S01]  /*1970*/  STG.E.128 desc[UR8][R68.64], R64 ;  /* 0x0000004044007986 */ /* 0x000fe2000c101d08 */
[----:B------:R-:W-:Y:S05]  /*1980*/  EXIT ;  /* 0x000000000000794d */ /* 0x000fea0003800000 */
.L_x_9:
[----:B------:R-:W-:-:S00]  /*1990*/  BRA `(.L_x_9) ;  /* 0xfffffffc00fc7947 */ /* 0x000fc0000383ffff */
[----:B------:R-:W-:-:S00]  /*19a0*/  NOP ;  /* 0x0000000000007918 */ /* 0x000fc00000000000 */
        /* <DEDUP_REMOVED lines=13> */
.L_x_41:


//--------------------- .text._Z16matmul_v3_kernelILi256ELi128ELi128ELi32EEvPKfS1_Pfiii --------------------------
	.section	.text._Z16matmul_v3_kernelILi256ELi128ELi128ELi32EEvPKfS1_Pfiii,"ax",@progbits
	.align	128
        .global         _Z16matmul_v3_kernelILi256ELi128ELi128ELi32EEvPKfS1_Pfiii
        .type           _Z16matmul_v3_kernelILi256ELi128ELi128ELi32EEvPKfS1_Pfiii,@function
        .size           _Z16matmul_v3_kernelILi256ELi128ELi128ELi32EEvPKfS1_Pfiii,(.L_x_42 - _Z16matmul_v3_kernelILi256ELi128ELi128ELi32EEvPKfS1_Pfiii)
        .other          _Z16matmul_v3_kernelILi256ELi128ELi128ELi32EEvPKfS1_Pfiii,@"STO_CUDA_ENTRY STV_DEFAULT"
_Z16matmul_v3_kernelILi256ELi128ELi128ELi32EEvPKfS1_Pfiii:
.text._Z16matmul_v3_kernelILi256ELi128ELi128ELi32EEvPKfS1_Pfiii:
[----:B------:R-:W0:Y:S01]  /*0000*/  LDC R1, c[0x0][0x37c] ;  /* 0x0000df00ff017b82 */ /* 0x000e220000000800 */
[----:B------:R-:W1:Y:S01]  /*0010*/  LDCU UR5, c[0x0][0x39c] ;  /* 0x00007380ff0577ac */ /* 0x000e620008000800 */
[----:B------:R-:W2:Y:S01]  /*0020*/  S2R R5, SR_CTAID.X ;  /* 0x0000000000057919 */ /* 0x000ea20000002500 */
[----:B0-----:R-:W-:Y:S01]  /*0030*/  VIADD R1, R1, 0xffffff00 ;  /* 0xffffff0001017836 */ /* 0x001fe20000000000 */
[----:B------:R-:W0:Y:S01]  /*0040*/  LDCU UR10, c[0x0][0x3a0] ;  /* 0x00007400ff0a77ac */ /* 0x000e220008000800 */
[----:B------:R-:W3:Y:S01]  /*0050*/  S2R R56, SR_TID.X ;  /* 0x0000000000387919 */ /* 0x000ee20000002100 */
[----:B------:R-:W4:Y:S02]  /*0060*/  LDCU.64 UR16, c[0x0][0x358] ;  /* 0x00006b00ff1077ac */ /* 0x000f240008000a00 */
[----:B------:R0:W-:Y:S04]  /*0070*/  STL.128 [R1], RZ ;  /* 0x000000ff01007387 */ /* 0x0001e80000100c00 */
[----:B------:R0:W-:Y:S04]  /*0080*/  STL.128 [R1+0x10], RZ ;  /* 0x000010ff01007387 */ /* 0x0001e80000100c00 */
[----:B------:R2:W-:Y:S01]  /*0090*/  STL.128 [R1+0x20], RZ ;  /* 0x000020ff01007387 */ /* 0x0005e20000100c00 */
[----:B-1----:R-:W-:-:S03]  /*00a0*/  UIADD3 UR4, UPT, UPT, UR5, 0x7f, URZ ;  /* 0x0000007f05047890 */ /* 0x002fc6000fffe0ff */
[----:B------:R1:W-:Y:S01]  /*00b0*/  STL.128 [R1+0x30], RZ ;  /* 0x000030ff01007387 */ /* 0x0003e20000100c00 */
[----:B0-----:R-:W-:Y:S02]  /*00c0*/  UISETP.GE.AND UP0, UPT, UR10, 0x1, UPT ;  /* 0x000000010a00788c */ /* 0x001fe4000bf06270 */
[----:B------:R-:W-:Y:S01]  /*00d0*/  IMAD.U32 R0, RZ, RZ, UR4 ;  /* 0x00000004ff007e24 */ /* 0x000fe2000f8e00ff */
[----:B------:R1:W-:Y:S04]  /*00e0*/  STL.128 [R1+0x40], RZ ;  /* 0x000040ff01007387 */ /* 0x0003e80000100c00 */
[----:B------:R-:W-:Y:S01]  /*00f0*/  SHF.R.S32.HI R0, RZ, 0x1f, R0 ;  /* 0x0000001fff007819 */ /* 0x000fe20000011400 */
[----:B------:R1:W-:Y:S03]  /*0100*/  STL.128 [R1+0x50], RZ ;  /* 0x000050ff01007387 */ /* 0x0003e60000100c00 */
[----:B------:R-:W-:Y:S01]  /*0110*/  LEA.HI R0, R0, UR4, RZ, 0x7 ;  /* 0x0000000400007c11 */ /* 0x000fe2000f8f38ff */
[----:B------:R1:W-:Y:S01]  /*0120*/  STL.128 [R1+0x60], RZ ;  /* 0x000060ff01007387 */ /* 0x0003e20000100c00 */
[----:B--2---:R-:W-:-:S02]  /*0130*/  IABS R8, R5 ;  /* 0x0000000500087213 */ /* 0x004fc40000000000 */
[----:B------:R-:W-:Y:S01]  /*0140*/  SHF.R.S32.HI R0, RZ, 0x7, R0 ;  /* 0x00000007ff007819 */ /* 0x000fe20000011400 */
[----:B------:R1:W-:Y:S03]  /*0150*/  STL.128 [R1+0x70], RZ ;  /* 0x000070ff01007387 */ /* 0x0003e60000100c00 */
[-C--:B------:R-:W-:Y:S01]  /*0160*/  IABS R7, R0.reuse ;  /* 0x0000000000077213 */ /* 0x080fe20000000000 */
[----:B------:R1:W-:Y:S01]  /*0170*/  STL.128 [R1+0x80], RZ ;  /* 0x000080ff01007387 */ /* 0x0003e20000100c00 */
[----:B------:R-:W-:Y:S02]  /*0180*/  IABS R10, R0 ;  /* 0x00000000000a7213 */ /* 0x000fe40000000000 */
[----:B------:R-:W0:Y:S01]  /*0190*/  I2F.RP R4, R7 ;  /* 0x0000000700047306 */ /* 0x000e220000209400 */
[----:B------:R-:W-:Y:S01]  /*01a0*/  ISETP.NE.AND P1, PT, R0, RZ, PT ;  /* 0x000000ff0000720c */ /* 0x000fe20003f25270 */
[----:B------:R1:W-:Y:S04]  /*01b0*/  STL.128 [R1+0x90], RZ ;  /* 0x000090ff01007387 */ /* 0x0003e80000100c00 */
[----:B------:R1:W-:Y:S04]  /*01c0*/  STL.128 [R1+0xa0], RZ ;  /* 0x0000a0ff01007387 */ /* 0x0003e80000100c00 */
[----:B------:R1:W-:Y:S04]  /*01d0*/  STL.128 [R1+0xb0], RZ ;  /* 0x0000b0ff01007387 */ /* 0x0003e80000100c00 */
[----:B------:R1:W-:Y:S01]  /*01e0*/  STL.128 [R1+0xc0], RZ ;  /* 0x0000c0ff01007387 */ /* 0x0003e20000100c00 */
[----:B0-----:R-:W0:Y:S03]  /*01f0*/  MUFU.RCP R4, R4 ;  /* 0x0000000400047308 */ /* 0x001e260000001000 */
[----:B------:R1:W-:Y:S04]  /*0200*/  STL.128 [R1+0xd0], RZ ;  /* 0x0000d0ff01007387 */ /* 0x0003e80000100c00 */
[----:B------:R1:W-:Y:S04]  /*0210*/  STL.128 [R1+0xe0], RZ ;  /* 0x0000e0ff01007387 */ /* 0x0003e80000100c00 */
[----:B------:R1:W-:Y:S01]  /*0220*/  STL.128 [R1+0xf0], RZ ;  /* 0x0000f0ff01007387 */ /* 0x0003e20000100c00 */
[----:B0-----:R-:W-:-:S02]  /*0230*/  VIADD R2, R4, 0xffffffe ;  /* 0x0ffffffe04027836 */ /* 0x001fc40000000000 */
[----:B------:R-:W-:Y:S02]  /*0240*/  IMAD.MOV R4, RZ, RZ, -R10 ;  /* 0x000000ffff047224 */ /* 0x000fe400078e0a0a */
[----:B------:R0:W2:Y:S02]  /*0250*/  F2I.FTZ.U32.TRUNC.NTZ R3, R2 ;  /* 0x0000000200037305 */ /* 0x0000a4000021f000 */
[----:B0-----:R-:W-:Y:S01]  /*0260*/  IMAD.MOV.U32 R2, RZ, RZ, RZ ;  /* 0x000000ffff027224 */ /* 0x001fe200078e00ff */
[----:B--2---:R-:W-:-:S05]  /*0270*/  IADD3 R6, PT, PT, RZ, -R3, RZ ;  /* 0x80000003ff067210 */ /* 0x004fca0007ffe0ff */
[----:B------:R-:W-:Y:S02]  /*0280*/  IMAD R9, R6, R7, RZ ;  /* 0x0000000706097224 */ /* 0x000fe400078e02ff */
[----:B------:R-:W-:Y:S02]  /*0290*/  IMAD.MOV.U32 R6, RZ, RZ, R8 ;  /* 0x000000ffff067224 */ /* 0x000fe400078e0008 */
[----:B------:R-:W-:-:S06]  /*02a0*/  IMAD.HI.U32 R3, R3, R9, R2 ;  /* 0x0000000903037227 */ /* 0x000fcc00078e0002 */
[----:B------:R-:W-:-:S04]  /*02b0*/  IMAD.HI.U32 R3, R3, R6, RZ ;  /* 0x0000000603037227 */ /* 0x000fc800078e00ff */
[----:B------:R-:W-:-:S05]  /*02c0*/  IMAD R2, R3, R4, R6 ;  /* 0x0000000403027224 */ /* 0x000fca00078e0206 */
[----:B------:R-:W-:-:S13]  /*02d0*/  ISETP.GT.U32.AND P2, PT, R7, R2, PT ;  /* 0x000000020700720c */ /* 0x000fda0003f44070 */
[----:B------:R-:W-:Y:S01]  /*02e0*/  @!P2 IADD3 R2, PT, PT, R2, -R7, RZ ;  /* 0x800000070202a210 */ /* 0x000fe20007ffe0ff */
[----:B------:R-:W-:-:S03]  /*02f0*/  @!P2 VIADD R3, R3, 0x1 ;  /* 0x000000010303a836 */ /* 0x000fc60000000000 */
[----:B------:R-:W-:Y:S02]  /*0300*/  ISETP.GE.U32.AND P0, PT, R2, R7, PT ;  /* 0x000000070200720c */ /* 0x000fe40003f06070 */
[----:B------:R-:W-:-:S04]  /*0310*/  LOP3.LUT R2, R5, R0, RZ, 0x3c, !PT ;  /* 0x0000000005027212 */ /* 0x000fc800078e3cff */
[----:B------:R-:W-:Y:S02]  /*0320*/  ISETP.GE.AND P3, PT, R2, RZ, PT ;  /* 0x000000ff0200720c */ /* 0x000fe40003f66270 */
[----:B------:R-:W-:-:S05]  /*0330*/  @!P1 LOP3.LUT R2, RZ, R0, RZ, 0x33, !PT ;  /* 0x00000000ff029212 */ /* 0x000fca00078e33ff */
[----:B------:R-:W-:-:S06]  /*0340*/  @P0 VIADD R3, R3, 0x1 ;  /* 0x0000000103030836 */ /* 0x000fcc0000000000 */
[----:B------:R-:W-:-:S04]  /*0350*/  @!P3 IADD3 R3, PT, PT, -R3, RZ, RZ ;  /* 0x000000ff0303b210 */ /* 0x000fc80007ffe1ff */
[----:B------:R-:W-:Y:S02]  /*0360*/  R2UR UR4, R3 ;  /* 0x00000000030472ca */ /* 0x000fe400000e0000 */
[----:B------:R-:W-:-:S13]  /*0370*/  @!P1 R2UR UR4, R2 ;  /* 0x00000000020492ca */ /* 0x000fda00000e0000 */
[----:B------:R-:W-:Y:S01]  /*0380*/  IMAD R2, RZ, RZ, -UR4 ;  /* 0x80000004ff027e24 */ /* 0x000fe2000f8e02ff */
[----:B------:R-:W-:-:S03]  /*0390*/  USHF.L.U32 UR12, UR4, 0x7, URZ ;  /* 0x00000007040c7899 */ /* 0x000fc600080006ff */
[----:B------:R-:W-:-:S04]  /*03a0*/  IMAD R0, R0, R2, R5 ;  /* 0x0000000200007224 */ /* 0x000fc800078e0205 */
[----:B------:R-:W-:-:S05]  /*03b0*/  IMAD.SHL.U32 R0, R0, 0x80, RZ ;  /* 0x0000008000007824 */ /* 0x000fca00078e00ff */
[----:B------:R-:W-:-:S13]  /*03c0*/  R2UR UR15, R0 ;  /* 0x00000000000f72ca */ /* 0x000fda00000e0000 */
[----:B------:R-:W-:Y:S01]  /*03d0*/  UIMAD UR13, UR12, UR5, UR15 ;  /* 0x000000050c0d72a4 */ /* 0x000fe2000f8e020f */
[----:B-1-34-:R-:W-:Y:S11]  /*03e0*/  BRA.U !UP0, `(.L_x_10) ;  /* 0x0000001508407547 */ /* 0x01aff6000b800000 */
[----:B------:R-:W0:Y:S01]  /*03f0*/  LDCU.128 UR4, c[0x0][0x380] ;  /* 0x00007000ff0477ac */ /* 0x000e220008000c00 */
[----:B------:R-:W1:Y:S01]  /*0400*/  S2UR UR11, SR_CgaCtaId ;  /* 0x00000000000b79c3 */ /* 0x000e620000008800 */
[----:B------:R-:W-:Y:S01]  /*0410*/  SHF.R.U32.HI R0, RZ, 0x8, R56 ;  /* 0x00000008ff007819 */ /* 0x000fe20000011638 */
[C---:B------:R-:W-:Y:S01]  /*0420*/  VIADD R48, R56.reuse, 0x100 ;  /* 0x0000010038307836 */ /* 0x040fe20000000000 */
[----:B------:R-:W-:Y:S01]  /*0430*/  UIMAD UR10, UR12, UR10, URZ ;  /* 0x0000000a0c0a72a4 */ /* 0x000fe2000f8e02ff */
[C---:B------:R-:W-:Y:S02]  /*0440*/  SHF.L.U32 R55, R56.reuse, 0x2, RZ ;  /* 0x0000000238377819 */ /* 0x040fe400000006ff */
[----:B------:R-:W-:Y:S01]  /*0450*/  IMAD.MOV R0, RZ, RZ, -R0 ;  /* 0x000000ffff007224 */ /* 0x000fe200078e0a00 */
[----:B------:R-:W-:Y:S02]  /*0460*/  LOP3.LUT R52, R56, 0x1f, RZ, 0xc0, !PT ;  /* 0x0000001f38347812 */ /* 0x000fe400078ec0ff */
[----:B------:R-:W-:-:S02]  /*0470*/  LOP3.LUT R55, R55, 0x1fc, RZ, 0xc0, !PT ;  /* 0x000001fc37377812 */ /* 0x000fc400078ec0ff */
[C---:B------:R-:W-:Y:S02]  /*0480*/  LOP3.LUT R51, R56.reuse, 0x7f, RZ, 0xc0, !PT ;  /* 0x0000007f38337812 */ /* 0x040fe400078ec0ff */
[--C-:B------:R-:W-:Y:S02]  /*0490*/  SHF.R.U32.HI R49, RZ, 0x5, R56.reuse ;  /* 0x00000005ff317819 */ /* 0x100fe40000011638 */
[----:B------:R-:W-:Y:S01]  /*04a0*/  IADD3 R47, PT, PT, R56, 0x200, RZ ;  /* 0x00000200382f7810 */ /* 0x000fe20007ffe0ff */
[----:B0-----:R-:W-:Y:S01]  /*04b0*/  UIMAD.WIDE.U32 UR8, UR15, 0x4, UR6 ;  /* 0x000000040f0878a5 */ /* 0x001fe2000f8e0006 */
[----:B------:R-:W-:Y:S01]  /*04c0*/  SHF.R.U32.HI R46, RZ, 0x7, R56 ;  /* 0x00000007ff2e7819 */ /* 0x000fe20000011638 */
[----:B------:R-:W-:Y:S01]  /*04d0*/  UIMAD.WIDE UR6, UR10, 0x4, UR4 ;  /* 0x000000040a0678a5 */ /* 0x000fe2000f8e0204 */
[----:B------:R-:W-:Y:S02]  /*04e0*/  LOP3.LUT R50, R0, 0x3, RZ, 0xc0, !PT ;  /* 0x0000000300327812 */ /* 0x000fe400078ec0ff */
[----:B------:R-:W-:Y:S01]  /*04f0*/  UMOV UR5, 0x400 ;  /* 0x0000040000057882 */ /* 0x000fe20000000000 */
[----:B------:R-:W-:Y:S01]  /*0500*/  UMOV UR4, URZ ;  /* 0x000000ff00047c82 */ /* 0x000fe20008000000 */
[----:B------:R-:W-:-:S04]  /*0510*/  UIADD3 UR5, UPT, UPT, UR5, 0x4000, URZ ;  /* 0x0000400005057890 */ /* 0x000fc8000fffe0ff */
[----:B-1----:R-:W-:-:S06]  /*0520*/  ULEA UR5, UR11, UR5, 0x18 ;  /* 0x000000050b057291 */ /* 0x002fcc000f8ec0ff */
[----:B------:R-:W-:-:S07]  /*0530*/  VIADD R44, R55, UR5 ;  /* 0x00000005372c7c36 */ /* 0x000fce0008000000 */
.L_x_27:
[----:B------:R-:W0:Y:S01]  /*0540*/  LDCU UR19, c[0x0][0x3a0] ;  /* 0x00007400ff1377ac */ /* 0x000e220008000800 */
[----:B------:R-:W-:Y:S01]  /*0550*/  ISETP.NE.AND P0, PT, R50, RZ, PT ;  /* 0x000000ff3200720c */ /* 0x000fe20003f05270 */
[----:B------:R-:W-:Y:S01]  /*0560*/  BSSY.RECONVERGENT B0, `(.L_x_11) ;  /* 0x0000035000007945 */ /* 0x000fe20003800200 */
[----:B------:R-:W-:Y:S01]  /*0570*/  VIADD R0, R56, 0x300 ;  /* 0x0000030038007836 */ /* 0x000fe20000000000 */
[----:B-1----:R-:W1:Y:S01]  /*0580*/  LDCU UR10, c[0x0][0x398] ;  /* 0x00007300ff0a77ac */ /* 0x002e620008000800 */
[----:B------:R-:W-:Y:S01]  /*0590*/  MOV R10, R56 ;  /* 0x00000038000a7202 */ /* 0x000fe20000000f00 */
[----:B0-----:R-:W-:Y:S02]  /*05a0*/  UIADD3 UR18, UPT, UPT, -UR4, UR19, URZ ;  /* 0x0000001304127290 */ /* 0x001fe4000fffe1ff */
[----:B------:R-:W-:Y:S02]  /*05b0*/  UIADD3 UR4, UPT, UPT, UR4, 0x20, URZ ;  /* 0x0000002004047890 */ /* 0x000fe4000fffe0ff */
[----:B-1----:R-:W-:-:S02]  /*05c0*/  UIADD3 UR14, UPT, UPT, -UR12, UR10, URZ ;  /* 0x0000000a0c0e7290 */ /* 0x002fc4000fffe1ff */
[----:B------:R-:W-:Y:S02]  /*05d0*/  UISETP.GE.AND UP1, UPT, UR4, UR19, UPT ;  /* 0x000000130400728c */ /* 0x000fe4000bf26270 */
[----:B--2---:R-:W-:Y:S09]  /*05e0*/  @!P0 BRA `(.L_x_12) ;  /* 0x0000000000b08947 */ /* 0x004ff20003800000 */
[----:B------:R-:W0:Y:S01]  /*05f0*/  LDC R7, c[0x0][0x3a0] ;  /* 0x0000e800ff077b82 */ /* 0x000e220000000800 */
[----:B------:R-:W-:Y:S01]  /*0600*/  ISETP.GE.AND P0, PT, R52, UR18, PT ;  /* 0x0000001234007c0c */ /* 0x000fe2000bf06270 */
[----:B------:R-:W-:Y:S02]  /*0610*/  IMAD.MOV.U32 R3, RZ, RZ, 0x4 ;  /* 0x00000004ff037424 */ /* 0x000fe400078e00ff */
[----:B------:R-:W-:Y:S01]  /*0620*/  IMAD.MOV.U32 R4, RZ, RZ, RZ ;  /* 0x000000ffff047224 */ /* 0x000fe200078e00ff */
[C---:B------:R-:W-:Y:S01]  /*0630*/  ISETP.GE.OR P1, PT, R49.reuse, UR14, P0 ;  /* 0x0000000e31007c0c */ /* 0x040fe20008726670 */
[----:B0-----:R-:W-:-:S12]  /*0640*/  IMAD R2, R49, R7, R52 ;  /* 0x0000000731027224 */ /* 0x001fd800078e0234 */
[----:B------:R-:W-:-:S05]  /*0650*/  @!P1 IMAD.WIDE.U32 R2, R2, R3, UR6 ;  /* 0x0000000602029e25 */ /* 0x000fca000f8e0003 */
[----:B------:R-:W2:Y:S01]  /*0660*/  @!P1 LDG.E R4, desc[UR16][R2.64] ;  /* 0x0000001002049981 */ /* 0x000ea2000c1e1900 */
[----:B------:R-:W-:Y:S01]  /*0670*/  MOV R6, 0x400 ;  /* 0x0000040000067802 */ /* 0x000fe20000000f00 */
[----:B------:R-:W-:Y:S01]  /*0680*/  IMAD.MOV.U32 R10, RZ, RZ, R48 ;  /* 0x000000ffff0a7224 */ /* 0x000fe200078e0030 */
[----:B------:R-:W-:Y:S01]  /*0690*/  ISETP.NE.AND P1, PT, R50, 0x1, PT ;  /* 0x000000013200780c */ /* 0x000fe20003f25270 */
[----:B------:R-:W0:Y:S02]  /*06a0*/  S2R R5, SR_CgaCtaId ;  /* 0x0000000000057919 */ /* 0x000e240000008800 */
[----:B0-----:R-:W-:-:S04]  /*06b0*/  LEA R6, R5, R6, 0x18 ;  /* 0x0000000605067211 */ /* 0x001fc800078ec0ff */
[----:B------:R-:W-:-:S05]  /*06c0*/  LEA R5, R49, R6, 0x7 ;  /* 0x0000000631057211 */ /* 0x000fca00078e38ff */
[----:B------:R-:W-:-:S05]  /*06d0*/  IMAD R5, R52, 0x4, R5 ;  /* 0x0000000434057824 */ /* 0x000fca00078e0205 */
[----:B--2---:R0:W-:Y:S01]  /*06e0*/  STS [R5], R4 ;  /* 0x0000000405007388 */ /* 0x0041e20000000800 */
[----:B------:R-:W-:Y:S05]  /*06f0*/  @!P1 BRA `(.L_x_12) ;  /* 0x00000000006c9947 */ /* 0x000fea0003800000 */
[----:B0-----:R-:W-:Y:S01]  /*0700*/  SHF.R.U32.HI R5, RZ, 0x5, R48 ;  /* 0x00000005ff057819 */ /* 0x001fe20000011630 */
[----:B------:R-:W-:Y:S02]  /*0710*/  HFMA2 R3, -RZ, RZ, 0, 2.384185791015625e-07 ;  /* 0x00000004ff037431 */ /* 0x000fe400000001ff */
[----:B------:R-:W-:Y:S01]  /*0720*/  IMAD.MOV.U32 R4, RZ, RZ, RZ ;  /* 0x000000ffff047224 */ /* 0x000fe200078e00ff */
[C---:B------:R-:W-:Y:S01]  /*0730*/  ISETP.GE.OR P1, PT, R5.reuse, UR14, P0 ;  /* 0x0000000e05007c0c */ /* 0x040fe20008726670 */
[----:B------:R-:W-:-:S12]  /*0740*/  IMAD R2, R5, R7, R52 ;  /* 0x0000000705027224 */ /* 0x000fd800078e0234 */
[----:B------:R-:W-:-:S05]  /*0750*/  @!P1 IMAD.WIDE.U32 R2, R2, R3, UR6 ;  /* 0x0000000602029e25 */ /* 0x000fca000f8e0003 */
[----:B------:R-:W2:Y:S01]  /*0760*/  @!P1 LDG.E R4, desc[UR16][R2.64] ;  /* 0x0000001002049981 */ /* 0x000ea2000c1e1900 */
[----:B------:R-:W-:Y:S01]  /*0770*/  IMAD R5, R5, 0x80, R6 ;  /* 0x0000008005057824 */ /* 0x000fe200078e0206 */
[----:B------:R-:W-:Y:S01]  /*0780*/  ISETP.NE.AND P1, PT, R50, 0x2, PT ;  /* 0x000000023200780c */ /* 0x000fe20003f25270 */
[----:B------:R-:W-:-:S03]  /*0790*/  IMAD.MOV.U32 R10, RZ, RZ, R47 ;  /* 0x000000ffff0a7224 */ /* 0x000fc600078e002f */
[----:B------:R-:W-:-:S05]  /*07a0*/  LEA R5, R52, R5, 0x2 ;  /* 0x0000000534057211 */ /* 0x000fca00078e10ff */
[----:B--2---:R1:W-:Y:S04]  /*07b0*/  STS [R5], R4 ;  /* 0x0000000405007388 */ /* 0x0043e80000000800 */
[----:B------:R-:W-:Y:S05]  /*07c0*/  @!P1 BRA `(.L_x_12) ;  /* 0x0000000000389947 */ /* 0x000fea0003800000 */
[----:B------:R-:W-:Y:S01]  /*07d0*/  SHF.R.U32.HI R9, RZ, 0x5, R47 ;  /* 0x00000005ff097819 */ /* 0x000fe2000001162f */
[----:B------:R-:W-:Y:S01]  /*07e0*/  BSSY.RECONVERGENT B1, `(.L_x_13) ;  /* 0x000000a000017945 */ /* 0x000fe20003800200 */
[----:B------:R-:W-:Y:S02]  /*07f0*/  IMAD.MOV.U32 R2, RZ, RZ, RZ ;  /* 0x000000ffff027224 */ /* 0x000fe400078e00ff */
[C---:B------:R-:W-:Y:S01]  /*0800*/  ISETP.GE.OR P0, PT, R9.reuse, UR14, P0 ;  /* 0x0000000e09007c0c */ /* 0x040fe20008706670 */
[----:B------:R-:W-:-:S05]  /*0810*/  IMAD R3, R9, 0x80, R6 ;  /* 0x0000008009037824 */ /* 0x000fca00078e0206 */
[----:B-1----:R-:W-:-:S07]  /*0820*/  LEA R5, R52, R3, 0x2 ;  /* 0x0000000334057211 */ /* 0x002fce00078e10ff */
[----:B------:R-:W-:Y:S05]  /*0830*/  @P0 BRA `(.L_x_14) ;  /* 0x0000000000100947 */ /* 0x000fea0003800000 */
[----:B------:R-:W-:Y:S02]  /*0840*/  IMAD.MOV.U32 R3, RZ, RZ, 0x4 ;  /* 0x00000004ff037424 */ /* 0x000fe400078e00ff */
[----:B------:R-:W-:-:S04]  /*0850*/  IMAD R2, R9, R7, R52 ;  /* 0x0000000709027224 */ /* 0x000fc800078e0234 */
[----:B------:R-:W-:-:S06]  /*0860*/  IMAD.WIDE.U32 R2, R2, R3, UR6 ;  /* 0x0000000602027e25 */ /* 0x000fcc000f8e0003 */
[----:B------:R0:W5:Y:S02]  /*0870*/  LDG.E R2, desc[UR16][R2.64] ;  /* 0x0000001002027981 */ /* 0x000164000c1e1900 */
.L_x_14:
[----:B------:R-:W-:Y:S05]  /*0880*/  BSYNC.RECONVERGENT B1 ;  /* 0x0000000000017941 */ /* 0x000fea0003800200 */
.L_x_13:
[----:B-----5:R2:W-:Y:S01]  /*0890*/  STS [R5], R2 ;  /* 0x0000000205007388 */ /* 0x0205e20000000800 */
[----:B------:R-:W-:-:S07]  /*08a0*/  MOV R10, R0 ;  /* 0x00000000000a7202 */ /* 0x000fce0000000f00 */
.L_x_12:
[----:B------:R-:W-:Y:S05]  /*08b0*/  BSYNC.RECONVERGENT B0 ;  /* 0x0000000000007941 */ /* 0x000fea0003800200 */
.L_x_11:
[----:B------:R-:W3:Y:S01]  /*08c0*/  S2UR UR11, SR_CgaCtaId ;  /* 0x00000000000b79c3 */ /* 0x000ee20000008800 */
[----:B------:R-:W-:Y:S01]  /*08d0*/  UMOV UR10, 0x400 ;  /* 0x00000400000a7882 */ /* 0x000fe20000000000 */
[C---:B--2---:R-:W-:Y:S01]  /*08e0*/  VIADD R2, R10.reuse, 0x300 ;  /* 0x000003000a027836 */ /* 0x044fe20000000000 */
[C---:B01----:R-:W-:Y:S01]  /*08f0*/  IADD3 R4, PT, PT, R10.reuse, 0x100, RZ ;  /* 0x000001000a047810 */ /* 0x043fe20007ffe0ff */
[----:B------:R-:W-:Y:S01]  /*0900*/  VIADD R3, R10, 0x200 ;  /* 0x000002000a037836 */ /* 0x000fe20000000000 */
[----:B------:R-:W-:Y:S01]  /*0910*/  SHF.R.U32.HI R21, RZ, 0x5, R10 ;  /* 0x00000005ff157819 */ /* 0x000fe2000001160a */
[----:B------:R-:W-:Y:S01]  /*0920*/  BSSY.RECONVERGENT B0, `(.L_x_15) ;  /* 0x0000037000007945 */ /* 0x000fe20003800200 */
[----:B------:R-:W-:Y:S02]  /*0930*/  SHF.R.U32.HI R11, RZ, 0x5, R2 ;  /* 0x00000005ff0b7819 */ /* 0x000fe40000011602 */
[----:B------:R-:W-:Y:S01]  /*0940*/  SHF.R.U32.HI R15, RZ, 0x5, R3 ;  /* 0x00000005ff0f7819 */ /* 0x000fe20000011603 */
[----:B------:R-:W-:Y:S01]  /*0950*/  IMAD R22, R21, UR19, R52 ;  /* 0x0000001315167c24 */ /* 0x000fe2000f8e0234 */
        /* <DEDUP_REMOVED lines=11> */
.L_x_16:
[----:B------:R-:W-:Y:S01]  /*0a10*/  ISETP.GE.OR P0, PT, R21, UR14, P4 ;  /* 0x0000000e15007c0c */ /* 0x000fe2000a706670 */
[----:B------:R-:W-:Y:S01]  /*0a20*/  HFMA2 R3, -RZ, RZ, 0, 2.384185791015625e-07 ;  /* 0x00000004ff037431 */ /* 0x000fe200000001ff */
[----:B------:R-:W-:Y:S01]  /*0a30*/  ISETP.GE.OR P1, PT, R17, UR14, P4 ;  /* 0x0000000e11007c0c */ /* 0x000fe2000a726670 */
[----:B------:R-:W-:Y:S01]  /*0a40*/  IMAD.MOV.U32 R4, RZ, RZ, 0x4 ;  /* 0x00000004ff047424 */ /* 0x000fe200078e00ff */
[----:B------:R-:W-:Y:S01]  /*0a50*/  ISETP.GE.OR P2, PT, R15, UR14, P4 ;  /* 0x0000000e0f007c0c */ /* 0x000fe2000a746670 */
[----:B------:R-:W-:Y:S01]  /*0a60*/  IMAD.MOV.U32 R7, RZ, RZ, 0x4 ;  /* 0x00000004ff077424 */ /* 0x000fe200078e00ff */
[----:B------:R-:W-:Y:S01]  /*0a70*/  ISETP.GE.OR P3, PT, R11, UR14, P4 ;  /* 0x0000000e0b007c0c */ /* 0x000fe2000a766670 */
[----:B------:R-:W-:Y:S02]  /*0a80*/  HFMA2 R29, -RZ, RZ, 0, 0 ;  /* 0x00000000ff1d7431 */ /* 0x000fe400000001ff */
[----:B------:R-:W-:Y:S01]  /*0a90*/  IMAD.MOV.U32 R23, RZ, RZ, RZ ;  /* 0x000000ffff177224 */ /* 0x000fe200078e00ff */
[----:B------:R-:W-:Y:S01]  /*0aa0*/  MOV R27, RZ ;  /* 0x000000ff001b7202 */ /* 0x000fe20000000f00 */
[----:B------:R-:W-:Y:S01]  /*0ab0*/  IMAD.MOV.U32 R8, RZ, RZ, 0x4 ;  /* 0x00000004ff087424 */ /* 0x000fe200078e00ff */
[----:B------:R-:W0:Y:S01]  /*0ac0*/  LDC R24, c[0x0][0x3a0] ;  /* 0x0000e800ff187b82 */ /* 0x000e220000000800 */
[----:B------:R-:W-:-:S02]  /*0ad0*/  IMAD.MOV.U32 R25, RZ, RZ, RZ ;  /* 0x000000ffff197224 */ /* 0x000fc400078e00ff */
[----:B------:R-:W-:-:S04]  /*0ae0*/  @!P0 IMAD.WIDE.U32 R2, R22, R3, UR6 ;  /* 0x0000000616028e25 */ /* 0x000fc8000f8e0003 */
[----:B------:R-:W-:Y:S01]  /*0af0*/  @!P1 IMAD.WIDE.U32 R4, R19, R4, UR6 ;  /* 0x0000000613049e25 */ /* 0x000fe2000f8e0004 */
[----:B------:R-:W2:Y:S03]  /*0b00*/  @!P0 LDG.E R23, desc[UR16][R2.64] ;  /* 0x0000001002178981 */ /* 0x000ea6000c1e1900 */
[----:B------:R-:W-:Y:S01]  /*0b10*/  @!P2 IMAD.WIDE.U32 R6, R16, R7, UR6 ;  /* 0x000000061006ae25 */ /* 0x000fe2000f8e0007 */
[----:B------:R-:W3:Y:S03]  /*0b20*/  @!P1 LDG.E R25, desc[UR16][R4.64] ;  /* 0x0000001004199981 */ /* 0x000ee6000c1e1900 */
[----:B------:R-:W-:Y:S01]  /*0b30*/  @!P3 IMAD.WIDE.U32 R8, R13, R8, UR6 ;  /* 0x000000060d08be25 */ /* 0x000fe2000f8e0008 */
[----:B------:R-:W4:Y:S04]  /*0b40*/  @!P2 LDG.E R27, desc[UR16][R6.64] ;  /* 0x00000010061ba981 */ /* 0x000f28000c1e1900 */
[----:B------:R-:W5:Y:S01]  /*0b50*/  @!P3 LDG.E R29, desc[UR16][R8.64] ;  /* 0x00000010081db981 */ /* 0x000f62000c1e1900 */
[C---:B------:R-:W-:Y:S01]  /*0b60*/  ISETP.GE.U32.AND P0, PT, R10.reuse, 0xc00, PT ;  /* 0x00000c000a00780c */ /* 0x040fe20003f06070 */
[----:B------:R-:W-:Y:S01]  /*0b70*/  VIADD R10, R10, 0x400 ;  /* 0x000004000a0a7836 */ /* 0x000fe20000000000 */
[----:B------:R-:W-:Y:S01]  /*0b80*/  IADD3 R11, PT, PT, R11, 0x20, RZ ;  /* 0x000000200b0b7810 */ /* 0x000fe20007ffe0ff */
[C---:B0-----:R-:W-:Y:S01]  /*0b90*/  IMAD R13, R24.reuse, 0x20, R13 ;  /* 0x00000020180d7824 */ /* 0x041fe200078e020d */
[C---:B------:R-:W-:Y:S01]  /*0ba0*/  LEA R19, R24.reuse, R19, 0x5 ;  /* 0x0000001318137211 */ /* 0x040fe200078e28ff */
[C---:B------:R-:W-:Y:S01]  /*0bb0*/  IMAD R16, R24.reuse, 0x20, R16 ;  /* 0x0000002018107824 */ /* 0x040fe200078e0210 */
[----:B------:R-:W-:Y:S01]  /*0bc0*/  IADD3 R21, PT, PT, R21, 0x20, RZ ;  /* 0x0000002015157810 */ /* 0x000fe20007ffe0ff */
[----:B------:R-:W-:-:S02]  /*0bd0*/  IMAD R22, R24, 0x20, R22 ;  /* 0x0000002018167824 */ /* 0x000fc400078e0216 */
[----:B------:R-:W-:Y:S02]  /*0be0*/  VIADD R15, R15, 0x20 ;  /* 0x000000200f0f7836 */ /* 0x000fe40000000000 */
[----:B------:R-:W-:Y:S01]  /*0bf0*/  VIADD R17, R17, 0x20 ;  /* 0x0000002011117836 */ /* 0x000fe20000000000 */
[----:B--2---:R0:W-:Y:S04]  /*0c00*/  STS [R20], R23 ;  /* 0x0000001714007388 */ /* 0x0041e80000000800 */
[----:B---3--:R1:W-:Y:S04]  /*0c10*/  STS [R18], R25 ;  /* 0x0000001912007388 */ /* 0x0083e80000000800 */
[----:B----4-:R2:W-:Y:S01]  /*0c20*/  STS [R14], R27 ;  /* 0x0000001b0e007388 */ /* 0x0105e20000000800 */
[----:B0-----:R-:W-:-:S03]  /*0c30*/  VIADD R20, R20, 0x1000 ;  /* 0x0000100014147836 */ /* 0x001fc60000000000 */
[----:B-----5:R0:W-:Y:S01]  /*0c40*/  STS [R12], R29 ;  /* 0x0000001d0c007388 */ /* 0x0201e20000000800 */
[----:B-1----:R-:W-:Y:S01]  /*0c50*/  VIADD R18, R18, 0x1000 ;  /* 0x0000100012127836 */ /* 0x002fe20000000000 */
[----:B--2---:R-:W-:Y:S01]  /*0c60*/  IADD3 R14, PT, PT, R14, 0x1000, RZ ;  /* 0x000010000e0e7810 */ /* 0x004fe20007ffe0ff */
[----:B0-----:R-:W-:Y:S01]  /*0c70*/  VIADD R12, R12, 0x1000 ;  /* 0x000010000c0c7836 */ /* 0x001fe20000000000 */
[----:B------:R-:W-:Y:S06]  /*0c80*/  @!P0 BRA `(.L_x_16) ;  /* 0xfffffffc00608947 */ /* 0x000fec000383ffff */
[----:B------:R-:W-:Y:S05]  /*0c90*/  BSYNC.RECONVERGENT B0 ;  /* 0x0000000000007941 */ /* 0x000fea0003800200 */
.L_x_15:
[----:B------:R-:W0:Y:S01]  /*0ca0*/  LDCU UR14, c[0x0][0x39c] ;  /* 0x00007380ff0e77ac */ /* 0x000e220008000800 */
[----:B------:R-:W-:Y:S01]  /*0cb0*/  ISETP.NE.AND P0, PT, R50, RZ, PT ;  /* 0x000000ff3200720c */ /* 0x000fe20003f05270 */
[----:B------:R-:W-:Y:S01]  /*0cc0*/  BSSY.RECONVERGENT B0, `(.L_x_17) ;  /* 0x0000032000007945 */ /* 0x000fe20003800200 */
[----:B------:R-:W-:Y:S01]  /*0cd0*/  MOV R3, R56 ;  /* 0x0000003800037202 */ /* 0x000fe20000000f00 */
[----:B0-----:R-:W-:-:S04]  /*0ce0*/  IMAD.U32 R2, RZ, RZ, UR14 ;  /* 0x0000000eff027e24 */ /* 0x001fc8000f8e00ff */
[----:B------:R-:W-:-:S06]  /*0cf0*/  VIADD R2, R2, -UR15 ;  /* 0x8000000f02027c36 */ /* 0x000fcc0008000000 */
[----:B------:R-:W-:Y:S05]  /*0d00*/  @!P0 BRA `(.L_x_18) ;  /* 0x0000000000b48947 */ /* 0x000fea0003800000 */
[----:B------:R-:W-:Y:S01]  /*0d10*/  ISETP.GE.AND P0, PT, R51, R2, PT ;  /* 0x000000023300720c */ /* 0x000fe20003f06270 */
[----:B------:R-:W-:Y:S02]  /*0d20*/  HFMA2 R6, -RZ, RZ, 0, 0 ;  /* 0x00000000ff067431 */ /* 0x000fe400000001ff */
[----:B------:R-:W-:Y:S01]  /*0d30*/  IMAD.MOV.U32 R5, RZ, RZ, 0x4 ;  /* 0x00000004ff057424 */ /* 0x000fe200078e00ff */
[C---:B------:R-:W-:Y:S01]  /*0d40*/  ISETP.GE.OR P1, PT, R46.reuse, UR18, P0 ;  /* 0x000000122e007c0c */ /* 0x040fe20008726670 */
[----:B------:R-:W-:-:S12]  /*0d50*/  IMAD R4, R46, UR14, R51 ;  /* 0x0000000e2e047c24 */ /* 0x000fd8000f8e0233 */
[----:B------:R-:W-:-:S05]  /*0d60*/  @!P1 IMAD.WIDE R4, R4, R5, UR8 ;  /* 0x0000000804049e25 */ /* 0x000fca000f8e0205 */
[----:B------:R-:W2:Y:S01]  /*0d70*/  @!P1 LDG.E R6, desc[UR16][R4.64] ;  /* 0x0000001004069981 */ /* 0x000ea2000c1e1900 */
[----:B------:R-:W0:Y:S01]  /*0d80*/  S2UR UR11, SR_CgaCtaId ;  /* 0x00000000000b79c3 */ /* 0x000e220000008800 */
[----:B------:R-:W-:Y:S01]  /*0d90*/  UMOV UR10, 0x400 ;  /* 0x00000400000a7882 */ /* 0x000fe20000000000 */
[----:B------:R-:W-:Y:S01]  /*0da0*/  ISETP.NE.AND P1, PT, R50, 0x1, PT ;  /* 0x000000013200780c */ /* 0x000fe20003f25270 */
[----:B------:R-:W-:Y:S01]  /*0db0*/  UIADD3 UR10, UPT, UPT, UR10, 0x4000, URZ ;  /* 0x000040000a0a7890 */ /* 0x000fe2000fffe0ff */
[----:B------:R-:W-:-:S03]  /*0dc0*/  IMAD.MOV.U32 R3, RZ, RZ, R48 ;  /* 0x000000ffff037224 */ /* 0x000fc600078e0030 */
[----:B0-----:R-:W-:-:S06]  /*0dd0*/  ULEA UR10, UR11, UR10, 0x18 ;  /* 0x0000000a0b0a7291 */ /* 0x001fcc000f8ec0ff */
[----:B------:R-:W-:-:S05]  /*0de0*/  LEA R8, R46, UR10, 0x9 ;  /* 0x0000000a2e087c11 */ /* 0x000fca000f8e48ff */
[----:B------:R-:W-:-:S05]  /*0df0*/  IMAD R7, R51, 0x4, R8 ;  /* 0x0000000433077824 */ /* 0x000fca00078e0208 */
[----:B--2---:R0:W-:Y:S01]  /*0e00*/  STS [R7], R6 ;  /* 0x0000000607007388 */ /* 0x0041e20000000800 */
[----:B------:R-:W-:Y:S05]  /*0e10*/  @!P1 BRA `(.L_x_18) ;  /* 0x0000000000709947 */ /* 0x000fea0003800000 */
[----:B------:R-:W-:Y:S01]  /*0e20*/  SHF.R.U32.HI R3, RZ, 0x7, R48 ;  /* 0x00000007ff037819 */ /* 0x000fe20000011630 */
[----:B------:R-:W-:Y:S01]  /*0e30*/  BSSY.RECONVERGENT B1, `(.L_x_19) ;  /* 0x0000009000017945 */ /* 0x000fe20003800200 */
[----:B------:R-:W-:Y:S02]  /*0e40*/  IMAD.MOV.U32 R4, RZ, RZ, RZ ;  /* 0x000000ffff047224 */ /* 0x000fe400078e00ff */
[C---:B------:R-:W-:Y:S02]  /*0e50*/  ISETP.GE.OR P1, PT, R3.reuse, UR18, P0 ;  /* 0x0000001203007c0c */ /* 0x040fe40008726670 */
[----:B0-----:R-:W-:-:S11]  /*0e60*/  LEA R7, R3, R44, 0x9 ;  /* 0x0000002c03077211 */ /* 0x001fd600078e48ff */
[----:B------:R-:W-:Y:S05]  /*0e70*/  @P1 BRA `(.L_x_20) ;  /* 0x0000000000101947 */ /* 0x000fea0003800000 */
[----:B------:R-:W-:Y:S02]  /*0e80*/  IMAD.MOV.U32 R5, RZ, RZ, 0x4 ;  /* 0x00000004ff057424 */ /* 0x000fe400078e00ff */
[----:B------:R-:W-:-:S04]  /*0e90*/  IMAD R4, R3, UR14, R51 ;  /* 0x0000000e03047c24 */ /* 0x000fc8000f8e0233 */
[----:B------:R-:W-:-:S06]  /*0ea0*/  IMAD.WIDE R4, R4, R5, UR8 ;  /* 0x0000000804047e25 */ /* 0x000fcc000f8e0205 */
[----:B------:R0:W5:Y:S02]  /*0eb0*/  LDG.E R4, desc[UR16][R4.64] ;  /* 0x0000001004047981 */ /* 0x000164000c1e1900 */
.L_x_20:
[----:B------:R-:W-:Y:S05]  /*0ec0*/  BSYNC.RECONVERGENT B1 ;  /* 0x0000000000017941 */ /* 0x000fea0003800200 */
.L_x_19:
[----:B-----5:R1:W-:Y:S01]  /*0ed0*/  STS [R7], R4 ;  /* 0x0000000407007388 */ /* 0x0203e20000000800 */
[----:B------:R-:W-:Y:S02]  /*0ee0*/  ISETP.NE.AND P1, PT, R50, 0x2, PT ;  /* 0x000000023200780c */ /* 0x000fe40003f25270 */
[----:B------:R-:W-:-:S11]  /*0ef0*/  MOV R3, R47 ;  /* 0x0000002f00037202 */ /* 0x000fd60000000f00 */
[----:B-1----:R-:W-:Y:S05]  /*0f00*/  @!P1 BRA `(.L_x_18) ;  /* 0x0000000000349947 */ /* 0x002fea0003800000 */
[----:B------:R-:W-:Y:S01]  /*0f10*/  SHF.R.U32.HI R3, RZ, 0x7, R47 ;  /* 0x00000007ff037819 */ /* 0x000fe2000001162f */
[----:B------:R-:W-:Y:S01]  /*0f20*/  BSSY.RECONVERGENT B1, `(.L_x_21) ;  /* 0x0000009000017945 */ /* 0x000fe20003800200 */
[----:B------:R-:W-:Y:S02]  /*0f30*/  IMAD.MOV.U32 R4, RZ, RZ, RZ ;  /* 0x000000ffff047224 */ /* 0x000fe400078e00ff */
[C---:B------:R-:W-:Y:S01]  /*0f40*/  ISETP.GE.OR P0, PT, R3.reuse, UR18, P0 ;  /* 0x0000001203007c0c */ /* 0x040fe20008706670 */
[----:B------:R-:W-:-:S12]  /*0f50*/  IMAD R7, R3, 0x200, R44 ;  /* 0x0000020003077824 */ /* 0x000fd800078e022c */
[----:B------:R-:W-:Y:S05]  /*0f60*/  @P0 BRA `(.L_x_22) ;  /* 0x0000000000100947 */ /* 0x000fea0003800000 */
[----:B0-----:R-:W-:Y:S02]  /*0f70*/  HFMA2 R5, -RZ, RZ, 0, 2.384185791015625e-07 ;  /* 0x00000004ff057431 */ /* 0x001fe400000001ff */
[----:B------:R-:W-:-:S04]  /*0f80*/  IMAD R4, R3, UR14, R51 ;  /* 0x0000000e03047c24 */ /* 0x000fc8000f8e0233 */
[----:B------:R-:W-:-:S06]  /*0f90*/  IMAD.WIDE R4, R4, R5, UR8 ;  /* 0x0000000804047e25 */ /* 0x000fcc000f8e0205 */
[----:B------:R1:W5:Y:S02]  /*0fa0*/  LDG.E R4, desc[UR16][R4.64] ;  /* 0x0000001004047981 */ /* 0x000364000c1e1900 */
.L_x_22:
[----:B------:R-:W-:Y:S05]  /*0fb0*/  BSYNC.RECONVERGENT B1 ;  /* 0x0000000000017941 */ /* 0x000fea0003800200 */
.L_x_21:
[----:B-----5:R2:W-:Y:S01]  /*0fc0*/  STS [R7], R4 ;  /* 0x0000000407007388 */ /* 0x0205e20000000800 */
[----:B------:R-:W-:-:S07]  /*0fd0*/  IMAD.MOV.U32 R3, RZ, RZ, R0 ;  /* 0x000000ffff037224 */ /* 0x000fce00078e0000 */
.L_x_18:
[----:B------:R-:W-:Y:S05]  /*0fe0*/  BSYNC.RECONVERGENT B0 ;  /* 0x0000000000007941 */ /* 0x000fea0003800200 */
.L_x_17:
[----:B------:R-:W-:Y:S01]  /*0ff0*/  BSSY.RECONVERGENT B0, `(.L_x_23) ;  /* 0x0000031000007945 */ /* 0x000fe20003800200 */
[----:B------:R-:W-:-:S13]  /*1000*/  ISETP.GE.AND P4, PT, R51, R2, PT ;  /* 0x000000023300720c */ /* 0x000fda0003f86270 */
.L_x_24:
[C---:B----4-:R-:W-:Y:S01]  /*1010*/  VIADD R0, R3.reuse, 0x100 ;  /* 0x0000010003007836 */ /* 0x050fe20000000000 */
[C---:B--2---:R-:W-:Y:S01]  /*1020*/  IADD3 R4, PT, PT, R3.reuse, 0x200, RZ ;  /* 0x0000020003047810 */ /* 0x044fe20007ffe0ff */
[----:B01----:R-:W-:Y:S01]  /*1030*/  VIADD R5, R3, 0x300 ;  /* 0x0000030003057836 */ /* 0x003fe20000000000 */
[----:B------:R-:W-:Y:S01]  /*1040*/  SHF.R.U32.HI R13, RZ, 0x7, R3 ;  /* 0x00000007ff0d7819 */ /* 0x000fe20000011603 */
[----:B------:R-:W-:Y:S01]  /*1050*/  HFMA2 R9, -RZ, RZ, 0, 2.384185791015625e-07 ;  /* 0x00000004ff097431 */ /* 0x000fe200000001ff */
[----:B------:R-:W-:Y:S01]  /*1060*/  ISETP.GE.AND P0, PT, R51, R2, PT ;  /* 0x000000023300720c */ /* 0x000fe20003f06270 */
[----:B------:R-:W-:Y:S01]  /*1070*/  IMAD.MOV.U32 R7, RZ, RZ, 0x4 ;  /* 0x00000004ff077424 */ /* 0x000fe200078e00ff */
[----:B------:R-:W-:Y:S01]  /*1080*/  SHF.R.U32.HI R15, RZ, 0x7, R0 ;  /* 0x00000007ff0f7819 */ /* 0x000fe20000011600 */
[----:B------:R-:W-:Y:S01]  /*1090*/  IMAD.MOV.U32 R11, RZ, RZ, 0x4 ;  /* 0x00000004ff0b7424 */ /* 0x000fe200078e00ff */
[----:B------:R-:W-:Y:S01]  /*10a0*/  SHF.R.U32.HI R17, RZ, 0x7, R4 ;  /* 0x00000007ff117819 */ /* 0x000fe20000011604 */
[----:B------:R-:W-:Y:S01]  /*10b0*/  IMAD.MOV.U32 R12, RZ, RZ, RZ ;  /* 0x000000ffff0c7224 */ /* 0x000fe200078e00ff */
[----:B------:R-:W-:Y:S01]  /*10c0*/  SHF.R.U32.HI R19, RZ, 0x7, R5 ;  /* 0x00000007ff137819 */ /* 0x000fe20000011605 */
[----:B------:R-:W-:Y:S01]  /*10d0*/  IMAD.MOV.U32 R5, RZ, RZ, 0x4 ;  /* 0x00000004ff057424 */ /* 0x000fe200078e00ff */
[----:B------:R-:W-:Y:S01]  /*10e0*/  ISETP.GE.OR P1, PT, R13, UR18, P4 ;  /* 0x000000120d007c0c */ /* 0x000fe2000a726670 */
[----:B------:R-:W-:Y:S01]  /*10f0*/  IMAD.MOV.U32 R14, RZ, RZ, RZ ;  /* 0x000000ffff0e7224 */ /* 0x000fe200078e00ff */
[----:B------:R-:W-:-:S02]  /*1100*/  ISETP.GE.OR P2, PT, R15, UR18, P0 ;  /* 0x000000120f007c0c */ /* 0x000fc40008746670 */
[----:B------:R-:W-:Y:S02]  /*1110*/  ISETP.GE.OR P3, PT, R17, UR18, P0 ;  /* 0x0000001211007c0c */ /* 0x000fe40008766670 */
[----:B------:R-:W-:Y:S02]  /*1120*/  ISETP.GE.OR P0, PT, R19, UR18, P0 ;  /* 0x0000001213007c0c */ /* 0x000fe40008706670 */
[----:B------:R-:W-:Y:S02]  /*1130*/  MOV R0, RZ ;  /* 0x000000ff00007202 */ /* 0x000fe40000000f00 */
[----:B------:R-:W-:-:S03]  /*1140*/  MOV R16, RZ ;  /* 0x000000ff00107202 */ /* 0x000fc60000000f00 */
[----:B------:R-:W0:Y:S08]  /*1150*/  @!P1 LDC R4, c[0x0][0x39c] ;  /* 0x0000e700ff049b82 */ /* 0x000e300000000800 */
[----:B------:R-:W1:Y:S08]  /*1160*/  @!P2 LDC R6, c[0x0][0x39c] ;  /* 0x0000e700ff06ab82 */ /* 0x000e700000000800 */
[----:B------:R-:W2:Y:S08]  /*1170*/  @!P3 LDC R8, c[0x0][0x39c] ;  /* 0x0000e700ff08bb82 */ /* 0x000eb00000000800 */
[----:B------:R-:W3:Y:S01]  /*1180*/  @!P0 LDC R10, c[0x0][0x39c] ;  /* 0x0000e700ff0a8b82 */ /* 0x000ee20000000800 */
[----:B0-----:R-:W-:-:S04]  /*1190*/  @!P1 IMAD R4, R13, R4, R51 ;  /* 0x000000040d049224 */ /* 0x001fc800078e0233 */
[----:B------:R-:W-:-:S04]  /*11a0*/  @!P1 IMAD.WIDE R4, R4, R5, UR8 ;  /* 0x0000000804049e25 */ /* 0x000fc8000f8e0205 */
[----:B-1----:R-:W-:Y:S01]  /*11b0*/  @!P2 IMAD R6, R15, R6, R51 ;  /* 0x000000060f06a224 */ /* 0x002fe200078e0233 */
[----:B------:R-:W4:Y:S03]  /*11c0*/  @!P1 LDG.E R0, desc[UR16][R4.64] ;  /* 0x0000001004009981 */ /* 0x000f26000c1e1900 */
[----:B------:R-:W-:-:S04]  /*11d0*/  @!P2 IMAD.WIDE R6, R6, R7, UR8 ;  /* 0x000000080606ae25 */ /* 0x000fc8000f8e0207 */
[----:B--2---:R-:W-:Y:S01]  /*11e0*/  @!P3 IMAD R8, R17, R8, R51 ;  /* 0x000000081108b224 */ /* 0x004fe200078e0233 */
[----:B------:R-:W2:Y:S03]  /*11f0*/  @!P2 LDG.E R12, desc[UR16][R6.64] ;  /* 0x00000010060ca981 */ /* 0x000ea6000c1e1900 */
[----:B------:R-:W-:-:S04]  /*1200*/  @!P3 IMAD.WIDE R8, R8, R9, UR8 ;  /* 0x000000080808be25 */ /* 0x000fc8000f8e0209 */
[----:B---3--:R-:W-:Y:S01]  /*1210*/  @!P0 IMAD R10, R19, R10, R51 ;  /* 0x0000000a130a8224 */ /* 0x008fe200078e0233 */
[----:B------:R-:W3:Y:S03]  /*1220*/  @!P3 LDG.E R14, desc[UR16][R8.64] ;  /* 0x00000010080eb981 */ /* 0x000ee6000c1e1900 */
[----:B------:R-:W-:-:S05]  /*1230*/  @!P0 IMAD.WIDE R10, R10, R11, UR8 ;  /* 0x000000080a0a8e25 */ /* 0x000fca000f8e020b */
[----:B------:R-:W5:Y:S01]  /*1240*/  @!P0 LDG.E R16, desc[UR16][R10.64] ;  /* 0x000000100a108981 */ /* 0x000f62000c1e1900 */
[--C-:B------:R-:W-:Y:S01]  /*1250*/  IMAD R13, R13, 0x200, R44.reuse ;  /* 0x000002000d0d7824 */ /* 0x100fe200078e022c */
[----:B------:R-:W-:Y:S01]  /*1260*/  LEA R17, R17, R44, 0x9 ;  /* 0x0000002c11117211 */ /* 0x000fe200078e48ff */
[--C-:B------:R-:W-:Y:S02]  /*1270*/  IMAD R15, R15, 0x200, R44.reuse ;  /* 0x000002000f0f7824 */ /* 0x100fe400078e022c */
[----:B------:R-:W-:Y:S01]  /*1280*/  IMAD R19, R19, 0x200, R44 ;  /* 0x0000020013137824 */ /* 0x000fe200078e022c */
[C---:B------:R-:W-:Y:S01]  /*1290*/  ISETP.GE.U32.AND P0, PT, R3.reuse, 0xc00, PT ;  /* 0x00000c000300780c */ /* 0x040fe20003f06070 */
[----:B------:R-:W-:Y:S01]  /*12a0*/  VIADD R3, R3, 0x400 ;  /* 0x0000040003037836 */ /* 0x000fe20000000000 */
[----:B----4-:R4:W-:Y:S04]  /*12b0*/  STS [R13], R0 ;  /* 0x000000000d007388 */ /* 0x0109e80000000800 */
[----:B--2---:R4:W-:Y:S04]  /*12c0*/  STS [R15], R12 ;  /* 0x0000000c0f007388 */ /* 0x0049e80000000800 */
[----:B---3--:R4:W-:Y:S04]  /*12d0*/  STS [R17], R14 ;  /* 0x0000000e11007388 */ /* 0x0089e80000000800 */
[----:B-----5:R4:W-:Y:S01]  /*12e0*/  STS [R19], R16 ;  /* 0x0000001013007388 */ /* 0x0209e20000000800 */
[----:B------:R-:W-:Y:S05]  /*12f0*/  @!P0 BRA `(.L_x_24) ;  /* 0xfffffffc00448947 */ /* 0x000fea000383ffff */
[----:B------:R-:W-:Y:S05]  /*1300*/  BSYNC.RECONVERGENT B0 ;  /* 0x0000000000007941 */ /* 0x000fea0003800200 */
.L_x_23:
[----:B------:R-:W-:Y:S01]  /*1310*/  BAR.SYNC.DEFER_BLOCKING 0x0 ;  /* 0x0000000000007b1d */ /* 0x000fe20000010000 */
[----:B------:R-:W-:-:S07]  /*1320*/  MOV R54, R56 ;  /* 0x0000003800367202 */ /* 0x000fce0000000f00 */
[----:B------:R-:W0:Y:S01]  /*1330*/  S2UR UR11, SR_CgaCtaId ;  /* 0x00000000000b79c3 */ /* 0x000e220000008800 */
[----:B------:R-:W-:Y:S01]  /*1340*/  BSSY.RECONVERGENT B0, `(.L_x_25) ;  /* 0x0000053000007945 */ /* 0x000fe20003800200 */
[----:B------:R-:W-:Y:S01]  /*1350*/  UMOV UR10, 0x400 ;  /* 0x00000400000a7882 */ /* 0x000fe20000000000 */
[----:B------:R1:W2:Y:S04]  /*1360*/  LDS R45, [R55+UR5] ;  /* 0x00000005372d7984 */ /* 0x0002a80008000800 */
[----:B------:R1:W3:Y:S01]  /*1370*/  LDS R42, [R55+UR5+0x200] ;  /* 0x00020005372a7984 */ /* 0x0002e20008000800 */
[----:B0-----:R-:W-:-:S03]  /*1380*/  ULEA UR10, UR11, UR10, 0x18 ;  /* 0x0000000a0b0a7291 */ /* 0x001fc6000f8ec0ff */
[----:B------:R1:W0:Y:S04]  /*1390*/  LDS R43, [R55+UR5+0x400] ;  /* 0x00040005372b7984 */ /* 0x0002280008000800 */
[----:B----4-:R1:W4:Y:S04]  /*13a0*/  LDS R0, [R55+UR5+0x600] ;  /* 0x0006000537007984 */ /* 0x0103280008000800 */
[----:B------:R1:W0:Y:S04]  /*13b0*/  LDS R3, [R55+UR5+0x800] ;  /* 0x0008000537037984 */ /* 0x0002280008000800 */
        /* <DEDUP_REMOVED lines=26> */
[----:B--234-:R1:W0:Y:S02]  /*1560*/  LDS R40, [R55+UR5+0x3e00] ;  /* 0x003e000537287984 */ /* 0x01c2240008000800 */
.L_x_26:
[----:B--2---:R-:W-:-:S05]  /*1570*/  SHF.R.U32.HI R12, RZ, 0x8, R54 ;  /* 0x00000008ff0c7819 */ /* 0x004fca0000011636 */
[----:B------:R-:W-:-:S05]  /*1580*/  IMAD R53, R12, 0x4, R1 ;  /* 0x000000040c357824 */ /* 0x000fca00078e0201 */
[----:B------:R-:W2:Y:S01]  /*1590*/  LDL R20, [R53] ;  /* 0x0000000035147983 */ /* 0x000ea20000100800 */
[C---:B------:R-:W-:Y:S02]  /*15a0*/  LOP3.LUT R57, R54.reuse, 0xffffff80, RZ, 0xc0, !PT ;  /* 0xffffff8036397812 */ /* 0x040fe400078ec0ff */
[C---:B------:R-:W-:Y:S01]  /*15b0*/  ISETP.GE.U32.AND P0, PT, R54.reuse, 0x3f00, PT ;  /* 0x00003f003600780c */ /* 0x040fe20003f06070 */
[----:B------:R-:W-:Y:S02]  /*15c0*/  VIADD R54, R54, 0x100 ;  /* 0x0000010036367836 */ /* 0x000fe40000000000 */
[----:B------:R-:W2:Y:S04]  /*15d0*/  LDS.128 R12, [R57+UR10] ;  /* 0x0000000a390c7984 */ /* 0x000ea80008000c00 */
[----:B------:R-:W3:Y:S01]  /*15e0*/  LDS.128 R16, [R57+UR10+0x10] ;  /* 0x0000100a39107984 */ /* 0x000ee20008000c00 */
[----:B--2---:R-:W-:-:S03]  /*15f0*/  FFMA R59, R45, R12, R20 ;  /* 0x0000000c2d3b7223 */ /* 0x004fc60000000014 */
[----:B------:R-:W2:Y:S01]  /*1600*/  LDS.128 R20, [R57+UR10+0x20] ;  /* 0x0000200a39147984 */ /* 0x000ea20008000c00 */
[----:B------:R-:W-:-:S04]  /*1610*/  FFMA R12, R42, R13, R59 ;  /* 0x0000000d2a0c7223 */ /* 0x000fc8000000003b */
[----:B0-----:R-:W-:-:S04]  /*1620*/  FFMA R13, R43, R14, R12 ;  /* 0x0000000e2b0d7223 */ /* 0x001fc8000000000c */
[----:B------:R-:W-:-:S04]  /*1630*/  FFMA R12, R0, R15, R13 ;  /* 0x0000000f000c7223 */ /* 0x000fc8000000000d */
[----:B---3--:R-:W-:Y:S02]  /*1640*/  FFMA R59, R3, R16, R12 ;  /* 0x00000010033b7223 */ /* 0x008fe4000000000c */
[----:B------:R-:W0:Y:S02]  /*1650*/  LDS.128 R12, [R57+UR10+0x30] ;  /* 0x0000300a390c7984 */ /* 0x000e240008000c00 */
[----:B------:R-:W-:-:S04]  /*1660*/  FFMA R16, R2, R17, R59 ;  /* 0x0000001102107223 */ /* 0x000fc8000000003b */
[----:B------:R-:W-:-:S04]  /*1670*/  FFMA R17, R5, R18, R16 ;  /* 0x0000001205117223 */ /* 0x000fc80000000010 */
[----:B------:R-:W-:-:S04]  /*1680*/  FFMA R16, R4, R19, R17 ;  /* 0x0000001304107223 */ /* 0x000fc80000000011 */
[----:B--2---:R-:W-:Y:S02]  /*1690*/  FFMA R59, R7, R20, R16 ;  /* 0x00000014073b7223 */ /* 0x004fe40000000010 */
[----:B------:R-:W2:Y:S02]  /*16a0*/  LDS.128 R16, [R57+UR10+0x40] ;  /* 0x0000400a39107984 */ /* 0x000ea40008000c00 */
[----:B------:R-:W-:-:S04]  /*16b0*/  FFMA R20, R6, R21, R59 ;  /* 0x0000001506147223 */ /* 0x000fc8000000003b */
[----:B------:R-:W-:-:S04]  /*16c0*/  FFMA R21, R9, R22, R20 ;  /* 0x0000001609157223 */ /* 0x000fc80000000014 */
[----:B------:R-:W-:-:S04]  /*16d0*/  FFMA R20, R8, R23, R21 ;  /* 0x0000001708147223 */ /* 0x000fc80000000015 */
[----:B0-----:R-:W-:-:S04]  /*16e0*/  FFMA R21, R11, R12, R20 ;  /* 0x0000000c0b157223 */ /* 0x001fc80000000014 */
[----:B------:R-:W-:Y:S02]  /*16f0*/  FFMA R12, R10, R13, R21 ;  /* 0x0000000d0a0c7223 */ /* 0x000fe40000000015 */
[----:B------:R-:W0:Y:S02]  /*1700*/  LDS.128 R20, [R57+UR10+0x50] ;  /* 0x0000500a39147984 */ /* 0x000e240008000c00 */
[----:B------:R-:W-:-:S04]  /*1710*/  FFMA R13, R25, R14, R12 ;  /* 0x0000000e190d7223 */ /* 0x000fc8000000000c */
[----:B------:R-:W-:-:S04]  /*1720*/  FFMA R12, R24, R15, R13 ;  /* 0x0000000f180c7223 */ /* 0x000fc8000000000d */
[----:B--2---:R-:W-:Y:S02]  /*1730*/  FFMA R59, R27, R16, R12 ;  /* 0x000000101b3b7223 */ /* 0x004fe4000000000c */
[----:B------:R-:W2:Y:S02]  /*1740*/  LDS.128 R12, [R57+UR10+0x60] ;  /* 0x0000600a390c7984 */ /* 0x000ea40008000c00 */
[----:B------:R-:W-:-:S04]  /*1750*/  FFMA R16, R26, R17, R59 ;  /* 0x000000111a107223 */ /* 0x000fc8000000003b */
[----:B------:R-:W-:-:S04]  /*1760*/  FFMA R17, R29, R18, R16 ;  /* 0x000000121d117223 */ /* 0x000fc80000000010 */
[----:B------:R-:W-:Y:S02]  /*1770*/  FFMA R58, R28, R19, R17 ;  /* 0x000000131c3a7223 */ /* 0x000fe40000000011 */
[----:B------:R-:W3:Y:S02]  /*1780*/  LDS.128 R16, [R57+UR10+0x70] ;  /* 0x0000700a39107984 */ /* 0x000ee40008000c00 */
[----:B0-----:R-:W-:-:S04]  /*1790*/  FFMA R59, R31, R20, R58 ;  /* 0x000000141f3b7223 */ /* 0x001fc8000000003a */
[----:B------:R-:W-:-:S04]  /*17a0*/  FFMA R20, R30, R21, R59 ;  /* 0x000000151e147223 */ /* 0x000fc8000000003b */
[----:B------:R-:W-:-:S04]  /*17b0*/  FFMA R21, R33, R22, R20 ;  /* 0x0000001621157223 */ /* 0x000fc80000000014 */
[----:B------:R-:W-:-:S04]  /*17c0*/  FFMA R20, R32, R23, R21 ;  /* 0x0000001720147223 */ /* 0x000fc80000000015 */
[----:B--2---:R-:W-:-:S04]  /*17d0*/  FFMA R21, R35, R12, R20 ;  /* 0x0000000c23157223 */ /* 0x004fc80000000014 */
[----:B------:R-:W-:-:S04]  /*17e0*/  FFMA R12, R34, R13, R21 ;  /* 0x0000000d220c7223 */ /* 0x000fc80000000015 */
[----:B------:R-:W-:-:S04]  /*17f0*/  FFMA R13, R37, R14, R12 ;  /* 0x0000000e250d7223 */ /* 0x000fc8000000000c */
[----:B------:R-:W-:-:S04]  /*1800*/  FFMA R12, R36, R15, R13 ;  /* 0x0000000f240c7223 */ /* 0x000fc8000000000d */
[----:B---3--:R-:W-:-:S04]  /*1810*/  FFMA R13, R39, R16, R12 ;  /* 0x00000010270d7223 */ /* 0x008fc8000000000c */
[----:B------:R-:W-:-:S04]  /*1820*/  FFMA R12, R38, R17, R13 ;  /* 0x00000011260c7223 */ /* 0x000fc8000000000d */
[----:B------:R-:W-:-:S04]  /*1830*/  FFMA R13, R41, R18, R12 ;  /* 0x00000012290d7223 */ /* 0x000fc8000000000c */
[----:B------:R-:W-:-:S05]  /*1840*/  FFMA R12, R40, R19, R13 ;  /* 0x00000013280c7223 */ /* 0x000fca000000000d */
[----:B------:R2:W-:Y:S01]  /*1850*/  STL [R53], R12 ;  /* 0x0000000c35007387 */ /* 0x0005e20000100800 */
[----:B------:R-:W-:Y:S05]  /*1860*/  @!P0 BRA `(.L_x_26) ;  /* 0xfffffffc00408947 */ /* 0x000fea000383ffff */
[----:B------:R-:W-:Y:S05]  /*1870*/  BSYNC.RECONVERGENT B0 ;  /* 0x0000000000007941 */ /* 0x000fea0003800200 */
.L_x_25:
[----:B------:R-:W-:Y:S01]  /*1880*/  BAR.SYNC.DEFER_BLOCKING 0x0 ;  /* 0x0000000000007b1d */ /* 0x000fe20000010000 */
[----:B------:R-:W-:-:S04]  /*1890*/  UIADD3 UR6, UP0, UPT, UR6, 0x80, URZ ;  /* 0x0000008006067890 */ /* 0x000fc8000ff1e0ff */
[----:B------:R-:W-:Y:S01]  /*18a0*/  UIADD3.X UR7, UPT, UPT, URZ, UR7, URZ, UP0, !UPT ;  /* 0x00000007ff077290 */ /* 0x000fe200087fe4ff */
[----:B------:R-:W0:Y:S02]  /*18b0*/  LDCU UR10, c[0x0][0x39c] ;  /* 0x00007380ff0a77ac */ /* 0x000e240008000800 */
[----:B0-----:R-:W-:-:S04]  /*18c0*/  USHF.L.U32 UR10, UR10, 0x5, URZ ;  /* 0x000000050a0a7899 */ /* 0x001fc800080006ff */
[----:B------:R-:W-:Y:S01]  /*18d0*/  UIMAD.WIDE UR8, UR10, 0x4, UR8 ;  /* 0x000000040a0878a5 */ /* 0x000fe2000f8e0208 */
[----:B------:R-:W-:Y:S11]  /*18e0*/  BRA.U !UP1, `(.L_x_27) ;  /* 0xffffffed09147547 */ /* 0x000ff6000b83ffff */
.L_x_10:
[----:B------:R-:W-:Y:S01]  /*18f0*/  SHF.R.U32.HI R0, RZ, 0x8, R56 ;  /* 0x00000008ff007819 */ /* 0x000fe20000011638 */
[----:B------:R-:W0:Y:S01]  /*1900*/  LDCU.64 UR4, c[0x0][0x398] ;  /* 0x00007300ff0477ac */ /* 0x000e220008000a00 */
[----:B------:R-:W-:Y:S01]  /*1910*/  BSSY.RECONVERGENT B0, `(.L_x_28) ;  /* 0x0000021000007945 */ /* 0x000fe20003800200 */
[----:B------:R-:W-:Y:S02]  /*1920*/  LOP3.LUT R10, R56, 0x7f, RZ, 0xc0, !PT ;  /* 0x0000007f380a7812 */ /* 0x000fe400078ec0ff */
[----:B------:R-:W-:-:S04]  /*1930*/  IADD3 R0, PT, PT, -R0, RZ, RZ ;  /* 0x000000ff00007210 */ /* 0x000fc80007ffe1ff */
[----:B------:R-:W-:Y:S01]  /*1940*/  LOP3.LUT P0, R3, R0, 0x3, RZ, 0xc0, !PT ;  /* 0x0000000300037812 */ /* 0x000fe2000780c0ff */
[----:B0-----:R-:W-:Y:S01]  /*1950*/  IMAD.U32 R9, RZ, RZ, UR5 ;  /* 0x00000005ff097e24 */ /* 0x001fe2000f8e00ff */
[----:B------:R-:W-:Y:S02]  /*1960*/  UIADD3 UR4, UPT, UPT, -UR12, UR4, URZ ;  /* 0x000000040c047290 */ /* 0x000fe4000fffe1ff */
[----:B------:R-:W-:Y:S01]  /*1970*/  USHF.R.S32.HI UR5, URZ, 0x1f, UR13 ;  /* 0x0000001fff057899 */ /* 0x000fe2000801140d */
[----:B------:R-:W-:-:S08]  /*1980*/  VIADD R11, R9, -UR15 ;  /* 0x8000000f090b7c36 */ /* 0x000fd00008000000 */
[----:B------:R-:W-:Y:S05]  /*1990*/  @!P0 BRA `(.L_x_29) ;  /* 0x0000000000608947 */ /* 0x000fea0003800000 */
[----:B------:R-:W0:Y:S01]  /*19a0*/  LDC R14, c[0x0][0x39c] ;  /* 0x0000e700ff0e7b82 */ /* 0x000e220000000800 */
[--C-:B------:R-:W-:Y:S01]  /*19b0*/  SHF.R.U32.HI R0, RZ, 0x6, R56.reuse ;  /* 0x00000006ff007819 */ /* 0x100fe20000011638 */
[----:B------:R-:W-:Y:S01]  /*19c0*/  IMAD.MOV R6, RZ, RZ, -R3 ;  /* 0x000000ffff067224 */ /* 0x000fe200078e0a03 */
[----:B------:R-:W-:Y:S02]  /*19d0*/  SHF.R.U32.HI R5, RZ, 0x7, R56 ;  /* 0x00000007ff057819 */ /* 0x000fe40000011638 */
[----:B------:R-:W-:Y:S02]  /*19e0*/  LOP3.LUT R0, R0, 0xc, RZ, 0xc0, !PT ;  /* 0x0000000c00007812 */ /* 0x000fe400078ec0ff */
[----:B------:R-:W-:Y:S01]  /*19f0*/  ISETP.GE.AND P2, PT, R10, R11, PT ;  /* 0x0000000b0a00720c */ /* 0x000fe20003f46270 */
[----:B------:R-:W-:Y:S01]  /*1a00*/  IMAD R4, R9, R5, R10 ;  /* 0x0000000509047224 */ /* 0x000fe200078e020a */
[----:B------:R-:W-:Y:S01]  /*1a10*/  LEA R56, R3, R56, 0x8 ;  /* 0x0000003803387211 */ /* 0x000fe200078e40ff */
[----:B------:R-:W-:-:S10]  /*1a20*/  IMAD.IADD R8, R1, 0x1, R0 ;  /* 0x0000000101087824 */ /* 0x000fd400078e0200 */
.L_x_30:
[----:B------:R-:W-:-:S13]  /*1a30*/  ISETP.GE.OR P0, PT, R5, UR4, P2 ;  /* 0x0000000405007c0c */ /* 0x000fda0009706670 */
[----:B------:R3:W4:Y:S01]  /*1a40*/  @!P0 LDL R7, [R8] ;  /* 0x0000000008078983 */ /* 0x0007220000100800 */
[----:B--2---:R-:W2:Y:S01]  /*1a50*/  @!P0 LDC.64 R12, c[0x0][0x390] ;  /* 0x0000e400ff0c8b82 */ /* 0x004ea20000000a00 */
[----:B------:R-:W-:Y:S01]  /*1a60*/  @!P0 IADD3 R0, P1, PT, R4, UR13, RZ ;  /* 0x0000000d04008c10 */ /* 0x000fe2000ff3e0ff */
[----:B0-----:R-:W-:Y:S01]  /*1a70*/  IMAD.MOV.U32 R9, RZ, RZ, R14 ;  /* 0x000000ffff097224 */ /* 0x001fe200078e000e */
[----:B------:R-:W-:Y:S01]  /*1a80*/  IADD3 R6, PT, PT, R6, 0x1, RZ ;  /* 0x0000000106067810 */ /* 0x000fe20007ffe0ff */
[----:B------:R-:W-:Y:S01]  /*1a90*/  VIADD R5, R5, 0x2 ;  /* 0x0000000205057836 */ /* 0x000fe20000000000 */
[----:B------:R-:W-:Y:S01]  /*1aa0*/  @!P0 LEA.HI.X.SX32 R3, R4, UR5, 0x1, P1 ;  /* 0x0000000504038c11 */ /* 0x000fe200088f0eff */
[----:B------:R-:W-:Y:S01]  /*1ab0*/  IMAD R4, R9, 0x2, R4 ;  /* 0x0000000209047824 */ /* 0x000fe200078e0204 */
[----:B---3--:R-:W-:Y:S02]  /*1ac0*/  IADD3 R8, PT, PT, R8, 0x4, RZ ;  /* 0x0000000408087810 */ /* 0x008fe40007ffe0ff */
[----:B--2---:R-:W-:-:S04]  /*1ad0*/  @!P0 LEA R2, P1, R0, R12, 0x2 ;  /* 0x0000000c00028211 */ /* 0x004fc800078210ff */
[----:B------:R-:W-:-:S05]  /*1ae0*/  @!P0 LEA.HI.X R3, R0, R13, R3, 0x2, P1 ;  /* 0x0000000d00038211 */ /* 0x000fca00008f1403 */
[----:B----4-:R3:W-:Y:S01]  /*1af0*/  @!P0 STG.E desc[UR16][R2.64], R7 ;  /* 0x0000000702008986 */ /* 0x0107e2000c101910 */
[----:B------:R-:W-:-:S13]  /*1b00*/  ISETP.NE.AND P0, PT, R6, RZ, PT ;  /* 0x000000ff0600720c */ /* 0x000fda0003f05270 */
[----:B---3--:R-:W-:Y:S05]  /*1b10*/  @P0 BRA `(.L_x_30) ;  /* 0xfffffffc00c40947 */ /* 0x008fea000383ffff */
.L_x_29:
[----:B------:R-:W-:Y:S05]  /*1b20*/  BSYNC.RECONVERGENT B0 ;  /* 0x0000000000007941 */ /* 0x000fea0003800200 */
.L_x_28:
[C---:B------:R-:W-:Y:S01]  /*1b30*/  IADD3 R3, P2, PT, R56.reuse, 0x100, RZ ;  /* 0x0000010038037810 */ /* 0x040fe20007f5e0ff */
[----:B------:R-:W0:Y:S01]  /*1b40*/  LDC R33, c[0x0][0x39c] ;  /* 0x0000e700ff217b82 */ /* 0x000e220000000800 */
[C---:B------:R-:W-:Y:S01]  /*1b50*/  IADD3 R4, P0, PT, R56.reuse, 0x300, RZ ;  /* 0x0000030038047810 */ /* 0x040fe20007f1e0ff */
[C---:B------:R-:W-:Y:S01]  /*1b60*/  VIADD R13, R56.reuse, 0x300 ;  /* 0x00000300380d7836 */ /* 0x040fe20000000000 */
[C---:B------:R-:W-:Y:S01]  /*1b70*/  IADD3 R2, P1, PT, R56.reuse, 0x200, RZ ;  /* 0x0000020038027810 */ /* 0x040fe20007f3e0ff */
[----:B------:R-:W-:Y:S01]  /*1b80*/  IMAD.X R0, RZ, RZ, RZ, P2 ;  /* 0x000000ffff007224 */ /* 0x000fe200010e06ff */
[C---:B------:R-:W-:Y:S01]  /*1b90*/  IADD3 R15, PT, PT, R56.reuse, 0x200, RZ ;  /* 0x00000200380f7810 */ /* 0x040fe20007ffe0ff */
[----:B------:R-:W-:Y:S01]  /*1ba0*/  IMAD.X R7, RZ, RZ, RZ, P0 ;  /* 0x000000ffff077224 */ /* 0x000fe200000e06ff */
[----:B------:R-:W-:Y:S01]  /*1bb0*/  IADD3.X R5, PT, PT, RZ, RZ, RZ, P1, !PT ;  /* 0x000000ffff057210 */ /* 0x000fe20000ffe4ff */
[----:B------:R-:W-:Y:S01]  /*1bc0*/  VIADD R17, R56, 0x100 ;  /* 0x0000010038117836 */ /* 0x000fe20000000000 */
[----:B------:R-:W-:-:S02]  /*1bd0*/  SHF.R.U64 R3, R3, 0x6, R0 ;  /* 0x0000000603037819 */ /* 0x000fc40000001200 */
[----:B------:R-:W-:Y:S02]  /*1be0*/  SHF.R.U64 R0, R56, 0x6, RZ ;  /* 0x0000000638007819 */ /* 0x000fe400000012ff */
[----:B------:R-:W-:Y:S02]  /*1bf0*/  SHF.R.U64 R2, R2, 0x6, R5 ;  /* 0x0000000602027819 */ /* 0x000fe40000001205 */
[----:B------:R-:W-:Y:S02]  /*1c00*/  LOP3.LUT R0, R0, 0x1c, RZ, 0xc0, !PT ;  /* 0x0000001c00007812 */ /* 0x000fe400078ec0ff */
[----:B------:R-:W-:Y:S02]  /*1c10*/  SHF.R.U64 R4, R4, 0x6, R7 ;  /* 0x0000000604047819 */ /* 0x000fe40000001207 */
[----:B------:R-:W-:Y:S01]  /*1c20*/  SHF.R.U32.HI R19, RZ, 0x7, R56 ;  /* 0x00000007ff137819 */ /* 0x000fe20000011638 */
[----:B------:R-:W-:Y:S01]  /*1c30*/  IMAD.IADD R24, R1, 0x1, R0 ;  /* 0x0000000101187824 */ /* 0x000fe200078e0200 */
[----:B------:R-:W-:-:S02]  /*1c40*/  SHF.R.U32.HI R13, RZ, 0x7, R13 ;  /* 0x00000007ff0d7819 */ /* 0x000fc4000001160d */
[----:B------:R-:W-:Y:S01]  /*1c50*/  SHF.R.U32.HI R15, RZ, 0x7, R15 ;  /* 0x00000007ff0f7819 */ /* 0x000fe2000001160f */
[--C-:B------:R-:W-:Y:S01]  /*1c60*/  IMAD R18, R9, R19, R10.reuse ;  /* 0x0000001309127224 */ /* 0x100fe200078e020a */
[----:B------:R-:W-:Y:S01]  /*1c70*/  SHF.R.U32.HI R17, RZ, 0x7, R17 ;  /* 0x00000007ff117819 */ /* 0x000fe20000011611 */
[-CC-:B--2---:R-:W-:Y:S01]  /*1c80*/  IMAD R12, R13, R9.reuse, R10.reuse ;  /* 0x000000090d0c7224 */ /* 0x184fe200078e020a */
[----:B------:R-:W-:Y:S01]  /*1c90*/  LOP3.LUT R2, R2, 0x3c, RZ, 0xc0, !PT ;  /* 0x0000003c02027812 */ /* 0x000fe200078ec0ff */
[-CC-:B------:R-:W-:Y:S01]  /*1ca0*/  IMAD R14, R15, R9.reuse, R10.reuse ;  /* 0x000000090f0e7224 */ /* 0x180fe200078e020a */
[----:B------:R-:W-:Y:S01]  /*1cb0*/  LOP3.LUT R0, R3, 0x3c, RZ, 0xc0, !PT ;  /* 0x0000003c03007812 */ /* 0x000fe200078ec0ff */
[----:B------:R-:W-:Y:S01]  /*1cc0*/  IMAD R16, R17, R9, R10 ;  /* 0x0000000911107224 */ /* 0x000fe200078e020a */
[----:B------:R-:W-:Y:S01]  /*1cd0*/  LOP3.LUT R4, R4, 0x3c, RZ, 0xc0, !PT ;  /* 0x0000003c04047812 */ /* 0x000fe200078ec0ff */
[C---:B------:R-:W-:Y:S01]  /*1ce0*/  IMAD.IADD R28, R1.reuse, 0x1, R2 ;  /* 0x00000001011c7824 */ /* 0x040fe200078e0202 */
[----:B------:R-:W-:Y:S01]  /*1cf0*/  ISETP.GE.AND P1, PT, R10, R11, PT ;  /* 0x0000000b0a00720c */ /* 0x000fe20003f26270 */
[C---:B------:R-:W-:Y:S01]  /*1d00*/  IMAD.IADD R26, R1.reuse, 0x1, R0 ;  /* 0x00000001011a7824 */ /* 0x040fe200078e0200 */
[----:B------:R-:W-:-:S11]  /*1d10*/  IADD3 R29, PT, PT, R1, R4, RZ ;  /* 0x00000004011d7210 */ /* 0x000fd60007ffe0ff */
.L_x_31:
[----:B------:R-:W-:Y:S02]  /*1d20*/  ISETP.GE.AND P0, PT, R10, R11, PT ;  /* 0x0000000b0a00720c */ /* 0x000fe40003f06270 */
[----:B------:R-:W-:Y:S02]  /*1d30*/  ISETP.GE.OR P4, PT, R19, UR4, P1 ;  /* 0x0000000413007c0c */ /* 0x000fe40008f86670 */
[----:B------:R-:W-:Y:S02]  /*1d40*/  ISETP.GE.OR P3, PT, R17, UR4, P0 ;  /* 0x0000000411007c0c */ /* 0x000fe40008766670 */
[----:B------:R-:W-:Y:S02]  /*1d50*/  ISETP.GE.OR P2, PT, R15, UR4, P0 ;  /* 0x000000040f007c0c */ /* 0x000fe40008746670 */
[----:B------:R-:W-:-:S07]  /*1d60*/  ISETP.GE.OR P0, PT, R13, UR4, P0 ;  /* 0x000000040d007c0c */ /* 0x000fce0008706670 */
[----:B------:R-:W2:Y:S01]  /*1d70*/  @!P4 LDL R21, [R24] ;  /* 0x000000001815c983 */ /* 0x000ea20000100800 */
[----:B------:R-:W3:Y:S03]  /*1d80*/  @!P4 LDC.64 R30, c[0x0][0x390] ;  /* 0x0000e400ff1ecb82 */ /* 0x000ee60000000a00 */
[----:B------:R4:W5:Y:S04]  /*1d90*/  @!P3 LDL R23, [R26] ;  /* 0x000000001a17b983 */ /* 0x0009680000100800 */
[----:B------:R-:W5:Y:S01]  /*1da0*/  @!P2 LDL R25, [R28] ;  /* 0x000000001c19a983 */ /* 0x000f620000100800 */
[----:B------:R-:W1:Y:S03]  /*1db0*/  @!P3 LDC.64 R8, c[0x0][0x390] ;  /* 0x0000e400ff08bb82 */ /* 0x000e660000000a00 */
[----:B------:R3:W5:Y:S01]  /*1dc0*/  @!P0 LDL R27, [R29] ;  /* 0x000000001d1b8983 */ /* 0x0007620000100800 */
[----:B------:R-:W-:Y:S01]  /*1dd0*/  @!P4 IADD3 R5, P5, PT, R18, UR13, RZ ;  /* 0x0000000d1205cc10 */ /* 0x000fe2000ffbe0ff */
[----:B------:R-:W-:Y:S01]  /*1de0*/  VIADD R19, R19, 0x8 ;  /* 0x0000000813137836 */ /* 0x000fe20000000000 */
[----:B------:R-:W-:Y:S01]  /*1df0*/  @!P3 IADD3 R0, P6, PT, R16, UR13, RZ ;  /* 0x0000000d1000bc10 */ /* 0x000fe2000ffde0ff */
[----:B------:R-:W-:Y:S01]  /*1e00*/  VIADD R13, R13, 0x8 ;  /* 0x000000080d0d7836 */ /* 0x000fe20000000000 */
[----:B------:R-:W1:Y:S01]  /*1e10*/  @!P2 LDC.64 R6, c[0x0][0x390] ;  /* 0x0000e400ff06ab82 */ /* 0x000e620000000a00 */
[----:B------:R-:W-:Y:S01]  /*1e20*/  @!P4 LEA.HI.X.SX32 R20, R18, UR5, 0x1, P5 ;  /* 0x000000051214cc11 */ /* 0x000fe2000a8f0eff */
[----:B------:R-:W-:Y:S01]  /*1e30*/  VIADD R15, R15, 0x8 ;  /* 0x000000080f0f7836 */ /* 0x000fe20000000000 */
[----:B------:R-:W-:Y:S01]  /*1e40*/  @!P3 LEA.HI.X.SX32 R22, R16, UR5, 0x1, P6 ;  /* 0x000000051016bc11 */ /* 0x000fe2000b0f0eff */
[----:B0-----:R-:W-:Y:S01]  /*1e50*/  IMAD R18, R33, 0x8, R18 ;  /* 0x0000000821127824 */ /* 0x001fe200078e0212 */
[----:B------:R-:W-:Y:S01]  /*1e60*/  IADD3 R17, PT, PT, R17, 0x8, RZ ;  /* 0x0000000811117810 */ /* 0x000fe20007ffe0ff */
[----:B----4-:R-:W-:Y:S01]  /*1e70*/  VIADD R26, R26, 0x10 ;  /* 0x000000101a1a7836 */ /* 0x010fe20000000000 */
[----:B------:R-:W-:Y:S01]  /*1e80*/  IADD3 R24, PT, PT, R24, 0x10, RZ ;  /* 0x0000001018187810 */ /* 0x000fe20007ffe0ff */
[----:B------:R-:W0:Y:S01]  /*1e90*/  @!P0 LDC.64 R2, c[0x0][0x390] ;  /* 0x0000e400ff028b82 */ /* 0x000e220000000a00 */
[----:B---3--:R-:W-:Y:S01]  /*1ea0*/  @!P4 LEA R4, P5, R5, R30, 0x2 ;  /* 0x0000001e0504c211 */ /* 0x008fe200078a10ff */
[----:B------:R-:W-:Y:S01]  /*1eb0*/  VIADD R29, R29, 0x10 ;  /* 0x000000101d1d7836 */ /* 0x000fe20000000000 */
[----:B------:R-:W-:Y:S01]  /*1ec0*/  IADD3 R28, PT, PT, R28, 0x10, RZ ;  /* 0x000000101c1c7810 */ /* 0x000fe20007ffe0ff */
[----:B------:R-:W-:Y:S01]  /*1ed0*/  IMAD R16, R33, 0x8, R16 ;  /* 0x0000000821107824 */ /* 0x000fe200078e0210 */
[----:B------:R-:W-:-:S02]  /*1ee0*/  @!P4 LEA.HI.X R5, R5, R31, R20, 0x2, P5 ;  /* 0x0000001f0505c211 */ /* 0x000fc400028f1414 */
[----:B------:R-:W-:Y:S02]  /*1ef0*/  @!P2 IADD3 R20, P6, PT, R14, UR13, RZ ;  /* 0x0000000d0e14ac10 */ /* 0x000fe4000ffde0ff */
[----:B-1----:R-:W-:-:S04]  /*1f00*/  @!P3 LEA R8, P5, R0, R8, 0x2 ;  /* 0x000000080008b211 */ /* 0x002fc800078a10ff */
[----:B------:R-:W-:Y:S02]  /*1f10*/  @!P3 LEA.HI.X R9, R0, R9, R22, 0x2, P5 ;  /* 0x000000090009b211 */ /* 0x000fe400028f1416 */
[----:B------:R-:W-:Y:S02]  /*1f20*/  @!P2 LEA.HI.X.SX32 R22, R14, UR5, 0x1, P6 ;  /* 0x000000050e16ac11 */ /* 0x000fe4000b0f0eff */
[----:B------:R-:W-:Y:S02]  /*1f30*/  @!P2 LEA R6, P5, R20, R6, 0x2 ;  /* 0x000000061406a211 */ /* 0x000fe400078a10ff */
[----:B------:R-:W-:Y:S02]  /*1f40*/  @!P0 IADD3 R0, P6, PT, R12, UR13, RZ ;  /* 0x0000000d0c008c10 */ /* 0x000fe4000ffde0ff */
[----:B------:R-:W-:Y:S02]  /*1f50*/  @!P2 LEA.HI.X R7, R20, R7, R22, 0x2, P5 ;  /* 0x000000071407a211 */ /* 0x000fe400028f1416 */
[----:B------:R-:W-:Y:S01]  /*1f60*/  @!P0 LEA.HI.X.SX32 R20, R12, UR5, 0x1, P6 ;  /* 0x000000050c148c11 */ /* 0x000fe2000b0f0eff */
[----:B------:R-:W-:Y:S01]  /*1f70*/  IMAD R12, R33, 0x8, R12 ;  /* 0x00000008210c7824 */ /* 0x000fe200078e020c */
[----:B0-----:R-:W-:-:S02]  /*1f80*/  @!P0 LEA R2, P5, R0, R2, 0x2 ;  /* 0x0000000200028211 */ /* 0x001fc400078a10ff */
[----:B------:R-:W-:Y:S02]  /*1f90*/  LEA R14, R33, R14, 0x3 ;  /* 0x0000000e210e7211 */ /* 0x000fe400078e18ff */
[----:B------:R-:W-:Y:S02]  /*1fa0*/  @!P0 LEA.HI.X R3, R0, R3, R20, 0x2, P5 ;  /* 0x0000000300038211 */ /* 0x000fe400028f1414 */
[C---:B------:R-:W-:Y:S01]  /*1fb0*/  IADD3 R0, PT, PT, R56.reuse, 0x400, RZ ;  /* 0x0000040038007810 */ /* 0x040fe20007ffe0ff */
[----:B--2---:R2:W-:Y:S04]  /*1fc0*/  @!P4 STG.E desc[UR16][R4.64], R21 ;  /* 0x000000150400c986 */ /* 0x0045e8000c101910 */
[----:B-----5:R2:W-:Y:S04]  /*1fd0*/  @!P3 STG.E desc[UR16][R8.64], R23 ;  /* 0x000000170800b986 */ /* 0x0205e8000c101910 */
[----:B------:R2:W-:Y:S04]  /*1fe0*/  @!P2 STG.E desc[UR16][R6.64], R25 ;  /* 0x000000190600a986 */ /* 0x0005e8000c101910 */
[----:B------:R2:W-:Y:S01]  /*1ff0*/  @!P0 STG.E desc[UR16][R2.64], R27 ;  /* 0x0000001b02008986 */ /* 0x0005e2000c101910 */
[----:B------:R-:W-:Y:S01]  /*2000*/  ISETP.GE.U32.AND P0, PT, R56, 0x3c00, PT ;  /* 0x00003c003800780c */ /* 0x000fe20003f06070 */
[----:B------:R-:W-:-:S12]  /*2010*/  IMAD.MOV.U32 R56, RZ, RZ, R0 ;  /* 0x000000ffff387224 */ /* 0x000fd800078e0000 */
[----:B--2---:R-:W-:Y:S05]  /*2020*/  @!P0 BRA `(.L_x_31) ;  /* 0xfffffffc003c8947 */ /* 0x004fea000383ffff */
[----:B------:R-:W-:Y:S05]  /*2030*/  EXIT ;  /* 0x000000000000794d */ /* 0x000fea0003800000 */
.L_x_32:
        /* <DEDUP_REMOVED lines=12> */
.L_x_42:


//--------------------- .text._Z16matmul_v2_kernelILi32EEvPKfS1_Pfiii --------------------------
	.section	.text._Z16matmul_v2_kernelILi32EEvPKfS1_Pfiii,"ax",@progbits
	.align	128
        .global         _Z16matmul_v2_kernelILi32EEvPKfS1_Pfiii
        .type           _Z16matmul_v2_kernelILi32EEvPKfS1_Pfiii,@function
        .size           _Z16matmul_v2_kernelILi32EEvPKfS1_Pfiii,(.L_x_43 - _Z16matmul_v2_kernelILi32EEvPKfS1_Pfiii)
        .other          _Z16matmul_v2_kernelILi32EEvPKfS1_Pfiii,@"STO_CUDA_ENTRY STV_DEFAULT"
_Z16matmul_v2_kernelILi32EEvPKfS1_Pfiii:
.text._Z16matmul_v2_kernelILi32EEvPKfS1_Pfiii:
[----:B------:R-:W-:Y:S08]  /*0000*/  LDC R1, c[0x0][0x37c] ;  /* 0x0000df00ff017b82 */ /* 0x000ff00000000800 */
[----:B------:R-:W0:Y:S01]  /*0010*/  LDC R9, c[0x0][0x3a0] ;  /* 0x0000e800ff097b82 */ /* 0x000e220000000800 */
[----:B------:R-:W1:Y:S01]  /*0020*/  S2R R20, SR_CTAID.X ;  /* 0x0000000000147919 */ /* 0x000e620000002500 */
[----:B------:R-:W2:Y:S01]  /*0030*/  LDCU.64 UR10, c[0x0][0x358] ;  /* 0x00006b00ff0a77ac */ /* 0x000ea20008000a00 */
[----:B------:R-:W-:Y:S01]  /*0040*/  HFMA2 R11, -RZ, RZ, 0, 0 ;  /* 0x00000000ff0b7431 */ /* 0x000fe200000001ff */
[----:B------:R-:W3:Y:S04]  /*0050*/  S2R R0, SR_TID.X ;  /* 0x0000000000007919 */ /* 0x000ee80000002100 */
[----:B------:R-:W4:Y:S01]  /*0060*/  S2UR UR5, SR_CTAID.Y ;  /* 0x00000000000579c3 */ /* 0x000f220000002600 */
[----:B------:R-:W0:Y:S02]  /*0070*/  S2R R3, SR_TID.Y ;  /* 0x0000000000037919 */ /* 0x000e240000002200 */
[----:B0-----:R-:W-:Y:S01]  /*0080*/  ISETP.GE.AND P0, PT, R9, 0x1, PT ;  /* 0x000000010900780c */ /* 0x001fe20003f06270 */
[----:B----4-:R-:W-:Y:S01]  /*0090*/  USHF.L.U32 UR5, UR5, 0x5, URZ ;  /* 0x0000000505057899 */ /* 0x010fe200080006ff */
[----:B-1----:R-:W-:-:S11]  /*00a0*/  SHF.L.U32 R20, R20, 0x5, RZ ;  /* 0x0000000514147819 */ /* 0x002fd600000006ff */
[----:B--23--:R-:W-:Y:S05]  /*00b0*/  @!P0 BRA `(.L_x_33) ;  /* 0x0000000400dc8947 */ /* 0x00cfea0003800000 */
[----:B------:R-:W0:Y:S01]  /*00c0*/  LDC.64 R18, c[0x0][0x398] ;  /* 0x0000e600ff127b82 */ /* 0x000e220000000a00 */
[----:B------:R-:W1:Y:S01]  /*00d0*/  LDCU.128 UR12, c[0x0][0x380] ;  /* 0x00007000ff0c77ac */ /* 0x000e620008000c00 */
[----:B------:R-:W-:Y:S01]  /*00e0*/  IMAD R4, R3, R9, R0 ;  /* 0x0000000903047224 */ /* 0x000fe200078e0200 */
[----:B------:R-:W-:Y:S01]  /*00f0*/  MOV R11, RZ ;  /* 0x000000ff000b7202 */ /* 0x000fe20000000f00 */
[----:B------:R-:W-:Y:S01]  /*0100*/  IMAD R9, R9, UR5, RZ ;  /* 0x0000000509097c24 */ /* 0x000fe2000f8e02ff */
[----:B------:R-:W-:Y:S01]  /*0110*/  UMOV UR4, 0x400 ;  /* 0x0000040000047882 */ /* 0x000fe20000000000 */
[----:B------:R-:W-:Y:S01]  /*0120*/  IMAD.WIDE.U32 R4, R4, 0x4, RZ ;  /* 0x0000000404047825 */ /* 0x000fe200078e00ff */
[----:B------:R-:W2:Y:S01]  /*0130*/  LDCU UR8, c[0x0][0x3a0] ;  /* 0x00007400ff0877ac */ /* 0x000ea20008000800 */
[----:B------:R-:W3:Y:S01]  /*0140*/  S2UR UR6, SR_CgaCtaId ;  /* 0x00000000000679c3 */ /* 0x000ee20000008800 */
[----:B------:R-:W4:Y:S01]  /*0150*/  LDCU UR9, c[0x0][0x3a0] ;  /* 0x00007400ff0977ac */ /* 0x000f220008000800 */
[----:B------:R-:W-:-:S03]  /*0160*/  IMAD.WIDE R4, R9, 0x4, R4 ;  /* 0x0000000409047825 */ /* 0x000fc600078e0204 */
[----:B-1----:R-:W-:-:S04]  /*0170*/  IADD3 R4, P0, PT, R4, UR12, RZ ;  /* 0x0000000c04047c10 */ /* 0x002fc8000ff1e0ff */
[----:B------:R-:W-:Y:S01]  /*0180*/  IADD3.X R5, PT, PT, R5, UR13, RZ, P0, !PT ;  /* 0x0000000d05057c10 */ /* 0x000fe200087fe4ff */
[-C--:B0-----:R-:W-:Y:S01]  /*0190*/  IMAD R6, R3, R19.reuse, R0 ;  /* 0x0000001303067224 */ /* 0x081fe200078e0200 */
[----:B------:R-:W-:Y:S02]  /*01a0*/  IADD3 R9, PT, PT, -R20, R19, RZ ;  /* 0x0000001314097210 */ /* 0x000fe40007ffe1ff */
[----:B------:R-:W-:Y:S01]  /*01b0*/  IADD3 R18, PT, PT, R18, -UR5, RZ ;  /* 0x8000000512127c10 */ /* 0x000fe2000fffe0ff */
[----:B------:R-:W-:Y:S01]  /*01c0*/  IMAD.WIDE R6, R6, 0x4, RZ ;  /* 0x0000000406067825 */ /* 0x000fe200078e02ff */
[----:B------:R-:W-:Y:S02]  /*01d0*/  ISETP.GE.AND P1, PT, R0, R9, PT ;  /* 0x000000090000720c */ /* 0x000fe40003f26270 */
[----:B------:R-:W-:Y:S01]  /*01e0*/  SHF.L.U32 R2, R19, 0x5, RZ ;  /* 0x0000000513027819 */ /* 0x000fe200000006ff */
[----:B---3--:R-:W-:Y:S02]  /*01f0*/  ULEA UR7, UR6, UR4, 0x18 ;  /* 0x0000000406077291 */ /* 0x008fe4000f8ec0ff */
[----:B------:R-:W-:Y:S01]  /*0200*/  UIADD3 UR4, UPT, UPT, UR4, 0x1000, URZ ;  /* 0x0000100004047890 */ /* 0x000fe2000fffe0ff */
[----:B------:R-:W-:-:S03]  /*0210*/  IMAD.WIDE R6, R20, 0x4, R6 ;  /* 0x0000000414067825 */ /* 0x000fc600078e0206 */
[----:B------:R-:W-:Y:S01]  /*0220*/  ULEA UR4, UR6, UR4, 0x18 ;  /* 0x0000000406047291 */ /* 0x000fe2000f8ec0ff */
[----:B------:R-:W-:Y:S02]  /*0230*/  LEA R17, R3, UR7, 0x7 ;  /* 0x0000000703117c11 */ /* 0x000fe4000f8e38ff */
[----:B------:R-:W-:-:S03]  /*0240*/  IADD3 R22, P2, PT, R6, UR14, RZ ;  /* 0x0000000e06167c10 */ /* 0x000fc6000ff5e0ff */
[C---:B------:R-:W-:Y:S01]  /*0250*/  LEA R16, R0.reuse, UR4, 0x2 ;  /* 0x0000000400107c11 */ /* 0x040fe2000f8e10ff */
[----:B------:R-:W-:Y:S01]  /*0260*/  UMOV UR4, URZ ;  /* 0x000000ff00047c82 */ /* 0x000fe20008000000 */
[----:B------:R-:W-:Y:S02]  /*0270*/  IADD3.X R23, PT, PT, R7, UR15, RZ, P2, !PT ;  /* 0x0000000f07177c10 */ /* 0x000fe400097fe4ff */
[----:B------:R-:W-:Y:S02]  /*0280*/  LEA R7, R0, R17, 0x2 ;  /* 0x0000001100077211 */ /* 0x000fe400078e10ff */
[----:B--2-4-:R-:W-:-:S07]  /*0290*/  LEA R6, R3, R16, 0x7 ;  /* 0x0000001003067211 */ /* 0x014fce00078e38ff */
.L_x_34:
[----:B------:R-:W-:Y:S02]  /*02a0*/  ISETP.GE.AND P0, PT, R0, UR8, PT ;  /* 0x0000000800007c0c */ /* 0x000fe4000bf06270 */
[----:B------:R-:W-:Y:S02]  /*02b0*/  CS2R R24, SRZ ;  /* 0x0000000000187805 */ /* 0x000fe4000001ff00 */
[C---:B------:R-:W-:Y:S02]  /*02c0*/  ISETP.GE.OR P2, PT, R3.reuse, UR8, P1 ;  /* 0x0000000803007c0c */ /* 0x040fe40008f46670 */
[----:B------:R-:W-:-:S11]  /*02d0*/  ISETP.GE.OR P0, PT, R3, R18, P0 ;  /* 0x000000120300720c */ /* 0x000fd60000706670 */
[----:B------:R-:W2:Y:S04]  /*02e0*/  @!P2 LDG.E R25, desc[UR10][R22.64] ;  /* 0x0000000a1619a981 */ /* 0x000ea8000c1e1900 */
[----:B------:R-:W3:Y:S04]  /*02f0*/  @!P0 LDG.E R24, desc[UR10][R4.64] ;  /* 0x0000000a04188981 */ /* 0x000ee8000c1e1900 */
[----:B---3--:R-:W-:Y:S04]  /*0300*/  STS [R7], R24 ;  /* 0x0000001807007388 */ /* 0x008fe80000000800 */
[----:B--2---:R-:W-:Y:S01]  /*0310*/  STS [R6], R25 ;  /* 0x0000001906007388 */ /* 0x004fe20000000800 */
[----:B------:R-:W-:Y:S06]  /*0320*/  BAR.SYNC.DEFER_BLOCKING 0x0 ;  /* 0x0000000000007b1d */ /* 0x000fec0000010000 */
[----:B------:R-:W-:Y:S04]  /*0330*/  LDS R8, [R16] ;  /* 0x0000000010087984 */ /* 0x000fe80000000800 */
[----:B------:R-:W0:Y:S04]  /*0340*/  LDS.128 R12, [R17] ;  /* 0x00000000110c7984 */ /* 0x000e280000000c00 */
[----:B------:R-:W1:Y:S04]  /*0350*/  LDS R27, [R16+0x80] ;  /* 0x00008000101b7984 */ /* 0x000e680000000800 */
[----:B------:R-:W2:Y:S04]  /*0360*/  LDS R19, [R16+0x100] ;  /* 0x0001000010137984 */ /* 0x000ea80000000800 */
[----:B------:R-:W3:Y:S04]  /*0370*/  LDS R26, [R16+0x180] ;  /* 0x00018000101a7984 */ /* 0x000ee80000000800 */
[----:B------:R-:W-:Y:S04]  /*0380*/  LDS R21, [R16+0x200] ;  /* 0x0002000010157984 */ /* 0x000fe80000000800 */
[----:B------:R-:W-:Y:S04]  /*0390*/  LDS R24, [R16+0x280] ;  /* 0x0002800010187984 */ /* 0x000fe80000000800 */
[----:B------:R-:W-:Y:S01]  /*03a0*/  LDS R28, [R16+0xb80] ;  /* 0x000b8000101c7984 */ /* 0x000fe20000000800 */
[----:B0-----:R-:W-:-:S03]  /*03b0*/  FFMA R12, R12, R8, R11 ;  /* 0x000000080c0c7223 */ /* 0x001fc6000000000b */
[----:B------:R-:W0:Y:S01]  /*03c0*/  LDS.128 R8, [R17+0x10] ;  /* 0x0000100011087984 */ /* 0x000e220000000c00 */
[----:B-1----:R-:W-:-:S04]  /*03d0*/  FFMA R12, R27, R13, R12 ;  /* 0x0000000d1b0c7223 */ /* 0x002fc8000000000c */
[----:B--2---:R-:W-:Y:S02]  /*03e0*/  FFMA R13, R19, R14, R12 ;  /* 0x0000000e130d7223 */ /* 0x004fe4000000000c */
[----:B------:R-:W1:Y:S02]  /*03f0*/  LDS R19, [R16+0x300] ;  /* 0x0003000010137984 */ /* 0x000e640000000800 */
[----:B---3--:R-:W-:Y:S02]  /*0400*/  FFMA R13, R26, R15, R13 ;  /* 0x0000000f1a0d7223 */ /* 0x008fe4000000000d */
[----:B------:R-:W2:Y:S02]  /*0410*/  LDS R26, [R16+0x380] ;  /* 0x00038000101a7984 */ /* 0x000ea40000000800 */
[----:B0-----:R-:W-:Y:S02]  /*0420*/  FFMA R25, R8, R21, R13 ;  /* 0x0000001508197223 */ /* 0x001fe4000000000d */
[----:B------:R-:W-:Y:S04]  /*0430*/  LDS R21, [R16+0x400] ;  /* 0x0004000010157984 */ /* 0x000fe80000000800 */
[----:B------:R-:W0:Y:S01]  /*0440*/  LDS.128 R12, [R17+0x20] ;  /* 0x00002000110c7984 */ /* 0x000e220000000c00 */
[----:B------:R-:W-:-:S03]  /*0450*/  FFMA R8, R24, R9, R25 ;  /* 0x0000000918087223 */ /* 0x000fc60000000019 */
[----:B------:R-:W3:Y:S01]  /*0460*/  LDS R24, [R16+0x480] ;  /* 0x0004800010187984 */ /* 0x000ee20000000800 */
[----:B-1----:R-:W-:-:S03]  /*0470*/  FFMA R9, R19, R10, R8 ;  /* 0x0000000a13097223 */ /* 0x002fc60000000008 */
[----:B------:R-:W1:Y:S01]  /*0480*/  LDS R19, [R16+0x500] ;  /* 0x0005000010137984 */ /* 0x000e620000000800 */
[----:B--2---:R-:W-:-:S03]  /*0490*/  FFMA R9, R26, R11, R9 ;  /* 0x0000000b1a097223 */ /* 0x004fc60000000009 */
[----:B------:R-:W2:Y:S01]  /*04a0*/  LDS R26, [R16+0x580] ;  /* 0x00058000101a7984 */ /* 0x000ea20000000800 */
[----:B0-----:R-:W-:-:S03]  /*04b0*/  FFMA R25, R12, R21, R9 ;  /* 0x000000150c197223 */ /* 0x001fc60000000009 */
[----:B------:R-:W-:Y:S04]  /*04c0*/  LDS R21, [R16+0x600] ;  /* 0x0006000010157984 */ /* 0x000fe80000000800 */
[----:B------:R-:W0:Y:S01]  /*04d0*/  LDS.128 R8, [R17+0x30] ;  /* 0x0000300011087984 */ /* 0x000e220000000c00 */
[----:B---3--:R-:W-:-:S03]  /*04e0*/  FFMA R12, R24, R13, R25 ;  /* 0x0000000d180c7223 */ /* 0x008fc60000000019 */
        /* <DEDUP_REMOVED lines=22> */
[----:B------:R-:W-:Y:S01]  /*0650*/  LDS R26, [R16+0xc80] ;  /* 0x000c8000101a7984 */ /* 0x000fe20000000800 */
[----:B0-----:R-:W-:-:S03]  /*0660*/  FFMA R25, R8, R21, R13 ;  /* 0x0000001508197223 */ /* 0x001fc6000000000d */
[----:B------:R-:W-:Y:S04]  /*0670*/  LDS R21, [R16+0xc00] ;  /* 0x000c000010157984 */ /* 0x000fe80000000800 */
[----:B------:R-:W0:Y:S01]  /*0680*/  LDS.128 R12, [R17+0x60] ;  /* 0x00006000110c7984 */ /* 0x000e220000000c00 */
[----:B---3--:R-:W-:-:S04]  /*0690*/  FFMA R24, R24, R9, R25 ;  /* 0x0000000918187223 */ /* 0x008fc80000000019 */
[----:B-1----:R-:W-:Y:S02]  /*06a0*/  FFMA R9, R19, R10, R24 ;  /* 0x0000000a13097223 */ /* 0x002fe40000000018 */
[----:B------:R-:W1:Y:S02]  /*06b0*/  LDS R19, [R16+0xd00] ;  /* 0x000d000010137984 */ /* 0x000e640000000800 */
[----:B------:R-:W-:Y:S02]  /*06c0*/  FFMA R9, R28, R11, R9 ;  /* 0x0000000b1c097223 */ /* 0x000fe40000000009 */
[----:B------:R-:W2:Y:S02]  /*06d0*/  LDS R24, [R16+0xd80] ;  /* 0x000d800010187984 */ /* 0x000ea40000000800 */
[----:B0-----:R-:W-:Y:S02]  /*06e0*/  FFMA R25, R12, R21, R9 ;  /* 0x000000150c197223 */ /* 0x001fe40000000009 */
[----:B------:R-:W-:Y:S04]  /*06f0*/  LDS R21, [R16+0xe00] ;  /* 0x000e000010157984 */ /* 0x000fe80000000800 */
[----:B------:R-:W0:Y:S01]  /*0700*/  LDS.128 R8, [R17+0x70] ;  /* 0x0000700011087984 */ /* 0x000e220000000c00 */
[----:B------:R-:W-:-:S03]  /*0710*/  FFMA R26, R26, R13, R25 ;  /* 0x0000000d1a1a7223 */ /* 0x000fc60000000019 */
[----:B------:R-:W3:Y:S04]  /*0720*/  LDS R25, [R16+0xe80] ;  /* 0x000e800010197984 */ /* 0x000ee80000000800 */
[----:B------:R-:W4:Y:S04]  /*0730*/  LDS R13, [R16+0xf00] ;  /* 0x000f0000100d7984 */ /* 0x000f280000000800 */
[----:B------:R-:W5:Y:S01]  /*0740*/  LDS R12, [R16+0xf80] ;  /* 0x000f8000100c7984 */ /* 0x000f620000000800 */
[----:B-1----:R-:W-:Y:S01]  /*0750*/  FFMA R19, R19, R14, R26 ;  /* 0x0000000e13137223 */ /* 0x002fe2000000001a */
[----:B------:R-:W-:-:S03]  /*0760*/  UIADD3 UR4, UPT, UPT, UR4, 0x20, URZ ;  /* 0x0000002004047890 */ /* 0x000fc6000fffe0ff */
[----:B--2---:R-:W-:Y:S01]  /*0770*/  FFMA R15, R24, R15, R19 ;  /* 0x0000000f180f7223 */ /* 0x004fe20000000013 */
[----:B------:R-:W-:Y:S01]  /*0780*/  UISETP.GE.AND UP0, UPT, UR4, UR9, UPT ;  /* 0x000000090400728c */ /* 0x000fe2000bf06270 */
[----:B------:R-:W-:Y:S01]  /*0790*/  BAR.SYNC.DEFER_BLOCKING 0x0 ;  /* 0x0000000000007b1d */ /* 0x000fe20000010000 */
[----:B------:R-:W-:Y:S01]  /*07a0*/  IADD3 R4, P0, PT, R4, 0x80, RZ ;  /* 0x0000008004047810 */ /* 0x000fe20007f1e0ff */
[----:B------:R-:W-:-:S03]  /*07b0*/  IMAD.WIDE R22, R2, 0x4, R22 ;  /* 0x0000000402167825 */ /* 0x000fc600078e0216 */
[----:B------:R-:W-:Y:S01]  /*07c0*/  IADD3.X R5, PT, PT, RZ, R5, RZ, P0, !PT ;  /* 0x00000005ff057210 */ /* 0x000fe200007fe4ff */
[----:B------:R-:W-:Y:S01]  /*07d0*/  UIADD3 UR8, UPT, UPT, UR8, -0x20, URZ ;  /* 0xffffffe008087890 */ /* 0x000fe2000fffe0ff */
[----:B0-----:R-:W-:-:S04]  /*07e0*/  FFMA R8, R8, R21, R15 ;  /* 0x0000001508087223 */ /* 0x001fc8000000000f */
[----:B---3--:R-:W-:-:S04]  /*07f0*/  FFMA R8, R25, R9, R8 ;  /* 0x0000000919087223 */ /* 0x008fc80000000008 */
[----:B----4-:R-:W-:-:S04]  /*0800*/  FFMA R13, R13, R10, R8 ;  /* 0x0000000a0d0d7223 */ /* 0x010fc80000000008 */
[----:B-----5:R-:W-:Y:S01]  /*0810*/  FFMA R11, R12, R11, R13 ;  /* 0x0000000b0c0b7223 */ /* 0x020fe2000000000d */
[----:B------:R-:W-:Y:S06]  /*0820*/  BRA.U !UP0, `(.L_x_34) ;  /* 0xfffffff9089c7547 */ /* 0x000fec000b83ffff */
.L_x_33:
[----:B------:R-:W0:Y:S02]  /*0830*/  LDC.64 R4, c[0x0][0x398] ;  /* 0x0000e600ff047b82 */ /* 0x000e240000000a00 */
[----:B0-----:R-:W-:Y:S02]  /*0840*/  IADD3 R7, PT, PT, -R20, R5, RZ ;  /* 0x0000000514077210 */ /* 0x001fe40007ffe1ff */
[----:B------:R-:W-:Y:S02]  /*0850*/  IADD3 R4, PT, PT, R4, -UR5, RZ ;  /* 0x8000000504047c10 */ /* 0x000fe4000fffe0ff */
[----:B------:R-:W-:-:S04]  /*0860*/  ISETP.GE.AND P0, PT, R0, R7, PT ;  /* 0x000000070000720c */ /* 0x000fc80003f06270 */
[----:B------:R-:W-:-:S13]  /*0870*/  ISETP.GE.OR P0, PT, R3, R4, P0 ;  /* 0x000000040300720c */ /* 0x000fda0000706670 */
[----:B------:R-:W-:Y:S05]  /*0880*/  @P0 EXIT ;  /* 0x000000000000094d */ /* 0x000fea0003800000 */
[----:B------:R-:W0:Y:S01]  /*0890*/  LDCU.64 UR6, c[0x0][0x390] ;  /* 0x00007200ff0677ac */ /* 0x000e220008000a00 */
[----:B------:R-:W-:Y:S02]  /*08a0*/  IMAD R20, R5, UR5, R20 ;  /* 0x0000000505147c24 */ /* 0x000fe4000f8e0214 */
[----:B------:R-:W-:-:S03]  /*08b0*/  IMAD R3, R3, R5, R0 ;  /* 0x0000000503037224 */ /* 0x000fc600078e0200 */
[----:B------:R-:W-:Y:S02]  /*08c0*/  SHF.R.S32.HI R0, RZ, 0x1f, R20 ;  /* 0x0000001fff007819 */ /* 0x000fe40000011414 */
[----:B------:R-:W-:-:S04]  /*08d0*/  IADD3 R20, P0, PT, R3, R20, RZ ;  /* 0x0000001403147210 */ /* 0x000fc80007f1e0ff */
[----:B------:R-:W-:Y:S02]  /*08e0*/  LEA.HI.X.SX32 R3, R3, R0, 0x1, P0 ;  /* 0x0000000003037211 */ /* 0x000fe400000f0eff */
[----:B0-----:R-:W-:-:S04]  /*08f0*/  LEA R2, P0, R20, UR6, 0x2 ;  /* 0x0000000614027c11 */ /* 0x001fc8000f8010ff */
[----:B------:R-:W-:-:S05]  /*0900*/  LEA.HI.X R3, R20, UR7, R3, 0x2, P0 ;  /* 0x0000000714037c11 */ /* 0x000fca00080f1403 */
[----:B------:R-:W-:Y:S01]  /*0910*/  STG.E desc[UR10][R2.64], R11 ;  /* 0x0000000b02007986 */ /* 0x000fe2000c10190a */
[----:B------:R-:W-:Y:S05]  /*0920*/  EXIT ;  /* 0x000000000000794d */ /* 0x000fea0003800000 */
.L_x_35:
        /* <DEDUP_REMOVED lines=13> */
.L_x_43:


//--------------------- .text._Z16matmul_v1_kernelPKfS0_Pfiii --------------------------
	.section	.text._Z16matmul_v1_kernelPKfS0_Pfiii,"ax",@progbits
	.align	128
        .global         _Z16matmul_v1_kernelPKfS0_Pfiii
        .type           _Z16matmul_v1_kernelPKfS0_Pfiii,@function
        .size           _Z16matmul_v1_kernelPKfS0_Pfiii,(.L_x_44 - _Z16matmul_v1_kernelPKfS0_Pfiii)
        .other          _Z16matmul_v1_kernelPKfS0_Pfiii,@"STO_CUDA_ENTRY STV_DEFAULT"
_Z16matmul_v1_kernelPKfS0_Pfiii:
.text._Z16matmul_v1_kernelPKfS0_Pfiii:
[----:B------:R-:W-:Y:S01]  /*0000*/  LDC R1, c[0x0][0x37c] ;  /* 0x0000df00ff017b82 */ /* 0x000fe20000000800 */
[----:B------:R-:W0:Y:S07]  /*0010*/  S2R R5, SR_TID.X ;  /* 0x0000000000057919 */ /* 0x000e2e0000002100 */
[----:B------:R-:W0:Y:S01]  /*0020*/  S2UR UR4, SR_CTAID.X ;  /* 0x00000000000479c3 */ /* 0x000e220000002500 */
[----:B------:R-:W1:Y:S07]  /*0030*/  S2R R4, SR_TID.Y ;  /* 0x0000000000047919 */ /* 0x000e6e0000002200 */
[----:B------:R-:W0:Y:S08]  /*0040*/  LDC R0, c[0x0][0x360] ;  /* 0x0000d800ff007b82 */ /* 0x000e300000000800 */
[----:B------:R-:W1:Y:S08]  /*0050*/  S2UR UR5, SR_CTAID.Y ;  /* 0x00000000000579c3 */ /* 0x000e700000002600 */
[----:B------:R-:W1:Y:S08]  /*0060*/  LDC R19, c[0x0][0x364] ;  /* 0x0000d900ff137b82 */ /* 0x000e700000000800 */
[----:B------:R-:W2:Y:S01]  /*0070*/  LDC.64 R2, c[0x0][0x398] ;  /* 0x0000e600ff027b82 */ /* 0x000ea20000000a00 */
[----:B0-----:R-:W-:-:S02]  /*0080*/  IMAD R0, R0, UR4, R5 ;  /* 0x0000000400007c24 */ /* 0x001fc4000f8e0205 */
[----:B-1----:R-:W-:-:S03]  /*0090*/  IMAD R19, R19, UR5, R4 ;  /* 0x0000000513137c24 */ /* 0x002fc6000f8e0204 */
[----:B--2---:R-:W-:-:S04]  /*00a0*/  ISETP.GE.AND P0, PT, R0, R3, PT ;  /* 0x000000030000720c */ /* 0x004fc80003f06270 */
[----:B------:R-:W-:-:S13]  /*00b0*/  ISETP.GE.OR P0, PT, R19, R2, P0 ;  /* 0x000000021300720c */ /* 0x000fda0000706670 */
[----:B------:R-:W-:Y:S05]  /*00c0*/  @P0 EXIT ;  /* 0x000000000000094d */ /* 0x000fea0003800000 */
[----:B------:R-:W0:Y:S01]  /*00d0*/  LDC R2, c[0x0][0x3a0] ;  /* 0x0000e800ff027b82 */ /* 0x000e220000000800 */
[----:B------:R-:W1:Y:S01]  /*00e0*/  LDCU.64 UR4, c[0x0][0x358] ;  /* 0x00006b00ff0477ac */ /* 0x000e620008000a00 */
[----:B------:R-:W-:Y:S01]  /*00f0*/  HFMA2 R24, -RZ, RZ, 0, 0 ;  /* 0x00000000ff187431 */ /* 0x000fe200000001ff */
[----:B0-----:R-:W-:-:S13]  /*0100*/  ISETP.GE.AND P0, PT, R2, 0x1, PT ;  /* 0x000000010200780c */ /* 0x001fda0003f06270 */
[----:B-1----:R-:W-:Y:S05]  /*0110*/  @!P0 BRA `(.L_x_36) ;  /* 0x0000000400e08947 */ /* 0x002fea0003800000 */
[C---:B------:R-:W-:Y:S01]  /*0120*/  ISETP.GE.U32.AND P1, PT, R2.reuse, 0x8, PT ;  /* 0x000000080200780c */ /* 0x040fe20003f26070 */
[----:B------:R-:W-:Y:S01]  /*0130*/  IMAD R20, R19, R2, RZ ;  /* 0x0000000213147224 */ /* 0x000fe200078e02ff */
[----:B------:R-:W-:Y:S02]  /*0140*/  LOP3.LUT R27, R2, 0x7, RZ, 0xc0, !PT ;  /* 0x00000007021b7812 */ /* 0x000fe400078ec0ff */
[----:B------:R-:W-:Y:S02]  /*0150*/  MOV R24, RZ ;  /* 0x000000ff00187202 */ /* 0x000fe40000000f00 */
[----:B------:R-:W-:Y:S02]  /*0160*/  ISETP.NE.AND P0, PT, R27, RZ, PT ;  /* 0x000000ff1b00720c */ /* 0x000fe40003f05270 */
[----:B------:R-:W-:-:S05]  /*0170*/  MOV R21, RZ ;  /* 0x000000ff00157202 */ /* 0x000fca0000000f00 */
[----:B------:R-:W-:Y:S06]  /*0180*/  @!P1 BRA `(.L_x_37) ;  /* 0x0000000000c49947 */ /* 0x000fec0003800000 */
[----:B------:R-:W0:Y:S01]  /*0190*/  LDC.64 R4, c[0x0][0x380] ;  /* 0x0000e000ff047b82 */ /* 0x000e220000000a00 */
[----:B------:R-:W-:Y:S02]  /*01a0*/  LOP3.LUT R21, R2, 0x7ffffff8, RZ, 0xc0, !PT ;  /* 0x7ffffff802157812 */ /* 0x000fe400078ec0ff */
[----:B------:R-:W-:Y:S02]  /*01b0*/  MOV R24, RZ ;  /* 0x000000ff00187202 */ /* 0x000fe40000000f00 */
[----:B------:R-:W-:Y:S02]  /*01c0*/  MOV R18, R0 ;  /* 0x0000000000127202 */ /* 0x000fe40000000f00 */
[----:B------:R-:W-:Y:S01]  /*01d0*/  IADD3 R22, PT, PT, -R21, RZ, RZ ;  /* 0x000000ff15167210 */ /* 0x000fe20007ffe1ff */
[----:B0-----:R-:W-:-:S03]  /*01e0*/  IMAD.WIDE.U32 R4, R20, 0x4, R4 ;  /* 0x0000000414047825 */ /* 0x001fc600078e0004 */
[----:B------:R-:W-:-:S04]  /*01f0*/  IADD3 R6, P1, PT, R4, 0x10, RZ ;  /* 0x0000001004067810 */ /* 0x000fc80007f3e0ff */
[----:B------:R-:W-:-:S09]  /*0200*/  IADD3.X R7, PT, PT, RZ, R5, RZ, P1, !PT ;  /* 0x00000005ff077210 */ /* 0x000fd20000ffe4ff */
.L_x_38:
[----:B------:R-:W0:Y:S01]  /*0210*/  LDC.64 R16, c[0x0][0x388] ;  /* 0x0000e200ff107b82 */ /* 0x000e220000000a00 */
[----:B------:R-:W-:Y:S02]  /*0220*/  MOV R4, R6 ;  /* 0x0000000600047202 */ /* 0x000fe40000000f00 */
[----:B------:R-:W-:-:S05]  /*0230*/  MOV R5, R7 ;  /* 0x0000000700057202 */ /* 0x000fca0000000f00 */
[----:B------:R-:W2:Y:S04]  /*0240*/  LDG.E R25, desc[UR4][R4.64+-0x10] ;  /* 0xfffff00404197981 */ /* 0x000ea8000c1e1900 */
[----:B------:R-:W3:Y:S04]  /*0250*/  LDG.E R23, desc[UR4][R4.64+-0xc] ;  /* 0xfffff40404177981 */ /* 0x000ee8000c1e1900 */
[----:B------:R-:W4:Y:S04]  /*0260*/  LDG.E R29, desc[UR4][R4.64+-0x8] ;  /* 0xfffff804041d7981 */ /* 0x000f28000c1e1900 */
[----:B------:R-:W5:Y:S01]  /*0270*/  LDG.E R28, desc[UR4][R4.64+-0x4] ;  /* 0xfffffc04041c7981 */ /* 0x000f62000c1e1900 */
[----:B0-----:R-:W-:-:S05]  /*0280*/  IMAD.WIDE R16, R18, 0x4, R16 ;  /* 0x0000000412107825 */ /* 0x001fca00078e0210 */
[----:B------:R0:W2:Y:S01]  /*0290*/  LDG.E R26, desc[UR4][R16.64] ;  /* 0x00000004101a7981 */ /* 0x0000a2000c1e1900 */
[----:B------:R-:W-:-:S04]  /*02a0*/  IMAD.WIDE R14, R3, 0x4, R16 ;  /* 0x00000004030e7825 */ /* 0x000fc800078e0210 */
[C---:B------:R-:W-:Y:S02]  /*02b0*/  IMAD.WIDE R6, R3.reuse, 0x4, R14 ;  /* 0x0000000403067825 */ /* 0x040fe400078e020e */
[----:B------:R-:W3:Y:S02]  /*02c0*/  LDG.E R14, desc[UR4][R14.64] ;  /* 0x000000040e0e7981 */ /* 0x000ee4000c1e1900 */
[C---:B------:R-:W-:Y:S02]  /*02d0*/  IMAD.WIDE R10, R3.reuse, 0x4, R6 ;  /* 0x00000004030a7825 */ /* 0x040fe400078e0206 */
[----:B------:R-:W4:Y:S02]  /*02e0*/  LDG.E R6, desc[UR4][R6.64] ;  /* 0x0000000406067981 */ /* 0x000f24000c1e1900 */
[C---:B------:R-:W-:Y:S02]  /*02f0*/  IMAD.WIDE R8, R3.reuse, 0x4, R10 ;  /* 0x0000000403087825 */ /* 0x040fe400078e020a */
[----:B------:R-:W5:Y:S02]  /*0300*/  LDG.E R10, desc[UR4][R10.64] ;  /* 0x000000040a0a7981 */ /* 0x000f64000c1e1900 */
[----:B------:R-:W-:-:S02]  /*0310*/  IMAD.WIDE R12, R3, 0x4, R8 ;  /* 0x00000004030c7825 */ /* 0x000fc400078e0208 */
[----:B------:R-:W5:Y:S04]  /*0320*/  LDG.E R7, desc[UR4][R4.64] ;  /* 0x0000000404077981 */ /* 0x000f68000c1e1900 */
[----:B------:R-:W5:Y:S01]  /*0330*/  LDG.E R8, desc[UR4][R8.64] ;  /* 0x0000000408087981 */ /* 0x000f62000c1e1900 */
[----:B0-----:R-:W-:-:S03]  /*0340*/  IMAD.WIDE R16, R3, 0x4, R12 ;  /* 0x0000000403107825 */ /* 0x001fc600078e020c */
[----:B------:R-:W5:Y:S04]  /*0350*/  LDG.E R12, desc[UR4][R12.64] ;  /* 0x000000040c0c7981 */ /* 0x000f68000c1e1900 */
[----:B------:R-:W5:Y:S04]  /*0360*/  LDG.E R15, desc[UR4][R16.64] ;  /* 0x00000004100f7981 */ /* 0x000f68000c1e1900 */
[----:B------:R-:W5:Y:S04]  /*0370*/  LDG.E R9, desc[UR4][R4.64+0x4] ;  /* 0x0000040404097981 */ /* 0x000f68000c1e1900 */
[----:B------:R-:W5:Y:S01]  /*0380*/  LDG.E R11, desc[UR4][R4.64+0xc] ;  /* 0x00000c04040b7981 */ /* 0x000f62000c1e1900 */
[----:B--2---:R-:W-:Y:S01]  /*0390*/  FFMA R26, R25, R26, R24 ;  /* 0x0000001a191a7223 */ /* 0x004fe20000000018 */
[----:B------:R-:W-:-:S02]  /*03a0*/  IMAD.WIDE R24, R3, 0x4, R16 ;  /* 0x0000000403187825 */ /* 0x000fc400078e0210 */
[----:B------:R-:W2:Y:S04]  /*03b0*/  LDG.E R16, desc[UR4][R4.64+0x8] ;  /* 0x0000080404107981 */ /* 0x000ea8000c1e1900 */
[----:B------:R-:W2:Y:S01]  /*03c0*/  LDG.E R24, desc[UR4][R24.64] ;  /* 0x0000000418187981 */ /* 0x000ea2000c1e1900 */
[----:B---3--:R-:W-:Y:S01]  /*03d0*/  FFMA R14, R23, R14, R26 ;  /* 0x0000000e170e7223 */ /* 0x008fe2000000001a */
[----:B------:R-:W-:-:S03]  /*03e0*/  IADD3 R22, PT, PT, R22, 0x8, RZ ;  /* 0x0000000816167810 */ /* 0x000fc60007ffe0ff */
[----:B----4-:R-:W-:Y:S01]  /*03f0*/  FFMA R29, R29, R6, R14 ;  /* 0x000000061d1d7223 */ /* 0x010fe2000000000e */
[----:B------:R-:W-:-:S03]  /*0400*/  ISETP.NE.AND P1, PT, R22, RZ, PT ;  /* 0x000000ff1600720c */ /* 0x000fc60003f25270 */
[----:B-----5:R-:W-:Y:S01]  /*0410*/  FFMA R10, R28, R10, R29 ;  /* 0x0000000a1c0a7223 */ /* 0x020fe2000000001d */
[----:B------:R-:W-:-:S03]  /*0420*/  IADD3 R6, P2, PT, R4, 0x20, RZ ;  /* 0x0000002004067810 */ /* 0x000fc60007f5e0ff */
[----:B------:R-:W-:Y:S01]  /*0430*/  FFMA R8, R7, R8, R10 ;  /* 0x0000000807087223 */ /* 0x000fe2000000000a */
[----:B------:R-:W-:Y:S02]  /*0440*/  IADD3.X R7, PT, PT, RZ, R5, RZ, P2, !PT ;  /* 0x00000005ff077210 */ /* 0x000fe400017fe4ff */
[----:B------:R-:W-:Y:S01]  /*0450*/  LEA R18, R3, R18, 0x3 ;  /* 0x0000001203127211 */ /* 0x000fe200078e18ff */
[----:B------:R-:W-:-:S04]  /*0460*/  FFMA R9, R9, R12, R8 ;  /* 0x0000000c09097223 */ /* 0x000fc80000000008 */
[----:B--2---:R-:W-:-:S04]  /*0470*/  FFMA R16, R16, R15, R9 ;  /* 0x0000000f10107223 */ /* 0x004fc80000000009 */
[----:B------:R-:W-:Y:S01]  /*0480*/  FFMA R24, R11, R24, R16 ;  /* 0x000000180b187223 */ /* 0x000fe20000000010 */
[----:B------:R-:W-:Y:S06]  /*0490*/  @P1 BRA `(.L_x_38) ;  /* 0xfffffffc005c1947 */ /* 0x000fec000383ffff */
.L_x_37:
[----:B------:R-:W-:Y:S05]  /*04a0*/  @!P0 BRA `(.L_x_36) ;  /* 0x0000000000fc8947 */ /* 0x000fea0003800000 */
[----:B------:R-:W-:Y:S02]  /*04b0*/  ISETP.GE.U32.AND P1, PT, R27, 0x4, PT ;  /* 0x000000041b00780c */ /* 0x000fe40003f26070 */
[----:B------:R-:W-:-:S04]  /*04c0*/  LOP3.LUT R16, R2, 0x3, RZ, 0xc0, !PT ;  /* 0x0000000302107812 */ /* 0x000fc800078ec0ff */
[----:B------:R-:W-:-:S07]  /*04d0*/  ISETP.NE.AND P0, PT, R16, RZ, PT ;  /* 0x000000ff1000720c */ /* 0x000fce0003f05270 */
[----:B------:R-:W-:Y:S06]  /*04e0*/  @!P1 BRA `(.L_x_39) ;  /* 0x00000000006c9947 */ /* 0x000fec0003800000 */
[----:B------:R-:W0:Y:S01]  /*04f0*/  LDC.64 R6, c[0x0][0x388] ;  /* 0x0000e200ff067b82 */ /* 0x000e220000000a00 */
[----:B------:R-:W1:Y:S01]  /*0500*/  LDCU.64 UR6, c[0x0][0x380] ;  /* 0x00007000ff0677ac */ /* 0x000e620008000a00 */
[----:B------:R-:W-:Y:S01]  /*0510*/  IMAD R9, R21, R3, R0 ;  /* 0x0000000315097224 */ /* 0x000fe200078e0200 */
[CC--:B------:R-:W-:Y:S02]  /*0520*/  IADD3 R5, PT, PT, R20.reuse, R21.reuse, RZ ;  /* 0x0000001514057210 */ /* 0x0c0fe40007ffe0ff */
[----:B------:R-:W-:-:S03]  /*0530*/  IADD3 R10, P1, PT, R20, R21, RZ ;  /* 0x00000015140a7210 */ /* 0x000fc60007f3e0ff */
[----:B------:R-:W2:Y:S01]  /*0540*/  LDC.64 R14, c[0x0][0x380] ;  /* 0x0000e000ff0e7b82 */ /* 0x000ea20000000a00 */
[----:B0-----:R-:W-:-:S04]  /*0550*/  IMAD.WIDE R6, R9, 0x4, R6 ;  /* 0x0000000409067825 */ /* 0x001fc800078e0206 */
[----:B------:R-:W-:Y:S02]  /*0560*/  IMAD.WIDE R8, R3, 0x4, R6 ;  /* 0x0000000403087825 */ /* 0x000fe400078e0206 */
[----:B------:R-:W3:Y:S02]  /*0570*/  LDG.E R6, desc[UR4][R6.64] ;  /* 0x0000000406067981 */ /* 0x000ee4000c1e1900 */
[----:B--2---:R-:W-:Y:S01]  /*0580*/  IMAD.WIDE.U32 R14, R5, 0x4, R14 ;  /* 0x00000004050e7825 */ /* 0x004fe200078e000e */
[----:B------:R-:W-:Y:S02]  /*0590*/  IADD3.X R5, PT, PT, RZ, RZ, RZ, P1, !PT ;  /* 0x000000ffff057210 */ /* 0x000fe40000ffe4ff */
[----:B-1----:R-:W-:-:S03]  /*05a0*/  LEA R4, P1, R10, UR6, 0x2 ;  /* 0x000000060a047c11 */ /* 0x002fc6000f8210ff */
[----:B------:R-:W3:Y:S01]  /*05b0*/  LDG.E R15, desc[UR4][R14.64] ;  /* 0x000000040e0f7981 */ /* 0x000ee2000c1e1900 */
[----:B------:R-:W-:Y:S01]  /*05c0*/  LEA.HI.X R5, R10, UR7, R5, 0x2, P1 ;  /* 0x000000070a057c11 */ /* 0x000fe200088f1405 */
[C---:B------:R-:W-:Y:S02]  /*05d0*/  IMAD.WIDE R10, R3.reuse, 0x4, R8 ;  /* 0x00000004030a7825 */ /* 0x040fe400078e0208 */
[----:B------:R-:W2:Y:S04]  /*05e0*/  LDG.E R8, desc[UR4][R8.64] ;  /* 0x0000000408087981 */ /* 0x000ea8000c1e1900 */
[----:B------:R-:W2:Y:S01]  /*05f0*/  LDG.E R17, desc[UR4][R4.64+0x4] ;  /* 0x0000040404117981 */ /* 0x000ea2000c1e1900 */
[----:B------:R-:W-:-:S03]  /*0600*/  IMAD.WIDE R12, R3, 0x4, R10 ;  /* 0x00000004030c7825 */ /* 0x000fc600078e020a */
[----:B------:R-:W4:Y:S04]  /*0610*/  LDG.E R22, desc[UR4][R10.64] ;  /* 0x000000040a167981 */ /* 0x000f28000c1e1900 */
[----:B------:R-:W4:Y:S04]  /*0620*/  LDG.E R18, desc[UR4][R4.64+0x8] ;  /* 0x0000080404127981 */ /* 0x000f28000c1e1900 */
[----:B------:R-:W5:Y:S04]  /*0630*/  LDG.E R26, desc[UR4][R4.64+0xc] ;  /* 0x00000c04041a7981 */ /* 0x000f68000c1e1900 */
[----:B------:R-:W5:Y:S01]  /*0640*/  LDG.E R12, desc[UR4][R12.64] ;  /* 0x000000040c0c7981 */ /* 0x000f62000c1e1900 */
[----:B------:R-:W-:Y:S01]  /*0650*/  IADD3 R21, PT, PT, R21, 0x4, RZ ;  /* 0x0000000415157810 */ /* 0x000fe20007ffe0ff */
[----:B---3--:R-:W-:-:S04]  /*0660*/  FFMA R24, R15, R6, R24 ;  /* 0x000000060f187223 */ /* 0x008fc80000000018 */
[----:B--2---:R-:W-:-:S04]  /*0670*/  FFMA R17, R17, R8, R24 ;  /* 0x0000000811117223 */ /* 0x004fc80000000018 */
[----:B----4-:R-:W-:-:S04]  /*0680*/  FFMA R17, R18, R22, R17 ;  /* 0x0000001612117223 */ /* 0x010fc80000000011 */
[----:B-----5:R-:W-:-:S07]  /*0690*/  FFMA R24, R26, R12, R17 ;  /* 0x0000000c1a187223 */ /* 0x020fce0000000011 */
.L_x_39:
[----:B------:R-:W-:Y:S05]  /*06a0*/  @!P0 BRA `(.L_x_36) ;  /* 0x00000000007c8947 */ /* 0x000fea0003800000 */
[----:B------:R-:W-:Y:S01]  /*06b0*/  ISETP.NE.AND P1, PT, R16, 0x1, PT ;  /* 0x000000011000780c */ /* 0x000fe20003f25270 */
[----:B------:R-:W0:Y:S01]  /*06c0*/  LDC.64 R12, c[0x0][0x380] ;  /* 0x0000e000ff0c7b82 */ /* 0x000e220000000a00 */
[----:B------:R-:W-:-:S04]  /*06d0*/  LOP3.LUT R2, R2, 0x1, RZ, 0xc0, !PT ;  /* 0x0000000102027812 */ /* 0x000fc800078ec0ff */
[----:B------:R-:W-:-:S03]  /*06e0*/  ISETP.NE.U32.AND P0, PT, R2, 0x1, PT ;  /* 0x000000010200780c */ /* 0x000fc60003f05070 */
[----:B------:R-:W1:Y:S04]  /*06f0*/  LDC.64 R10, c[0x0][0x388] ;  /* 0x0000e200ff0a7b82 */ /* 0x000e680000000a00 */
[CC--:B------:R-:W-:Y:S02]  /*0700*/  @P1 IADD3 R15, PT, PT, R20.reuse, R21.reuse, RZ ;  /* 0x00000015140f1210 */ /* 0x0c0fe40007ffe0ff */
[----:B------:R-:W-:Y:S02]  /*0710*/  @P1 IADD3 R2, P2, PT, R20, R21, RZ ;  /* 0x0000001514021210 */ /* 0x000fe40007f5e0ff */
[----:B------:R-:W2:Y:S02]  /*0720*/  @P1 LDC.64 R4, c[0x0][0x380] ;  /* 0x0000e000ff041b82 */ /* 0x000ea40000000a00 */
[----:B------:R-:W-:-:S06]  /*0730*/  @P1 IADD3.X R14, PT, PT, RZ, RZ, RZ, P2, !PT ;  /* 0x000000ffff0e1210 */ /* 0x000fcc00017fe4ff */
[----:B------:R-:W3:Y:S01]  /*0740*/  LDC.64 R6, c[0x0][0x380] ;  /* 0x0000e000ff067b82 */ /* 0x000ee20000000a00 */
[----:B0-----:R-:W-:-:S04]  /*0750*/  @P1 IMAD.WIDE.U32 R12, R15, 0x4, R12 ;  /* 0x000000040f0c1825 */ /* 0x001fc800078e000c */
[C---:B------:R-:W-:Y:S01]  /*0760*/  @P1 IMAD R15, R21.reuse, R3, R0 ;  /* 0x00000003150f1224 */ /* 0x040fe200078e0200 */
[----:B------:R-:W-:Y:S01]  /*0770*/  @P1 IADD3 R21, PT, PT, R21, 0x2, RZ ;  /* 0x0000000215151810 */ /* 0x000fe20007ffe0ff */
[----:B------:R-:W4:Y:S01]  /*0780*/  @P1 LDG.E R13, desc[UR4][R12.64] ;  /* 0x000000040c0d1981 */ /* 0x000f22000c1e1900 */
[----:B------:R-:W0:Y:S01]  /*0790*/  LDC.64 R8, c[0x0][0x388] ;  /* 0x0000e200ff087b82 */ /* 0x000e220000000a00 */
[----:B-1----:R-:W-:Y:S01]  /*07a0*/  @P1 IMAD.WIDE R10, R15, 0x4, R10 ;  /* 0x000000040f0a1825 */ /* 0x002fe200078e020a */
[----:B------:R-:W-:Y:S02]  /*07b0*/  @!P0 IADD3 R17, PT, PT, R20, R21, RZ ;  /* 0x0000001514118210 */ /* 0x000fe40007ffe0ff */
[----:B--2---:R-:W-:Y:S01]  /*07c0*/  @P1 LEA R4, P2, R2, R4, 0x2 ;  /* 0x0000000402041211 */ /* 0x004fe200078410ff */
[----:B------:R-:W-:-:S03]  /*07d0*/  @!P0 IMAD R21, R21, R3, R0 ;  /* 0x0000000315158224 */ /* 0x000fc600078e0200 */
[----:B------:R-:W-:Y:S01]  /*07e0*/  @P1 LEA.HI.X R5, R2, R5, R14, 0x2, P2 ;  /* 0x0000000502051211 */ /* 0x000fe200010f140e */
[----:B------:R-:W-:Y:S01]  /*07f0*/  @P1 IMAD.WIDE R14, R3, 0x4, R10 ;  /* 0x00000004030e1825 */ /* 0x000fe200078e020a */
[----:B------:R-:W4:Y:S03]  /*0800*/  @P1 LDG.E R2, desc[UR4][R10.64] ;  /* 0x000000040a021981 */ /* 0x000f26000c1e1900 */
[----:B---3--:R-:W-:Y:S01]  /*0810*/  @!P0 IMAD.WIDE.U32 R6, R17, 0x4, R6 ;  /* 0x0000000411068825 */ /* 0x008fe200078e0006 */
[----:B------:R-:W2:Y:S04]  /*0820*/  @P1 LDG.E R5, desc[UR4][R4.64+0x4] ;  /* 0x0000040404051981 */ /* 0x000ea8000c1e1900 */
[----:B------:R-:W2:Y:S01]  /*0830*/  @P1 LDG.E R14, desc[UR4][R14.64] ;  /* 0x000000040e0e1981 */ /* 0x000ea2000c1e1900 */
[----:B0-----:R-:W-:-:S03]  /*0840*/  @!P0 IMAD.WIDE R8, R21, 0x4, R8 ;  /* 0x0000000415088825 */ /* 0x001fc600078e0208 */
[----:B------:R-:W3:Y:S04]  /*0850*/  @!P0 LDG.E R7, desc[UR4][R6.64] ;  /* 0x0000000406078981 */ /* 0x000ee8000c1e1900 */
[----:B------:R-:W3:Y:S01]  /*0860*/  @!P0 LDG.E R8, desc[UR4][R8.64] ;  /* 0x0000000408088981 */ /* 0x000ee2000c1e1900 */
[----:B----4-:R-:W-:-:S04]  /*0870*/  @P1 FFMA R2, R13, R2, R24 ;  /* 0x000000020d021223 */ /* 0x010fc80000000018 */
[----:B--2---:R-:W-:-:S04]  /*0880*/  @P1 FFMA R24, R5, R14, R2 ;  /* 0x0000000e05181223 */ /* 0x004fc80000000002 */
[----:B---3--:R-:W-:-:S07]  /*0890*/  @!P0 FFMA R24, R7, R8, R24 ;  /* 0x0000000807188223 */ /* 0x008fce0000000018 */
.L_x_36:
[----:B------:R-:W0:Y:S01]  /*08a0*/  LDC.64 R4, c[0x0][0x390] ;  /* 0x0000e400ff047b82 */ /* 0x000e220000000a00 */
[----:B------:R-:W-:-:S04]  /*08b0*/  IMAD R3, R19, R3, R0 ;  /* 0x0000000313037224 */ /* 0x000fc800078e0200 */
[----:B0-----:R-:W-:-:S05]  /*08c0*/  IMAD.WIDE R2, R3, 0x4, R4 ;  /* 0x0000000403027825 */ /* 0x001fca00078e0204 */
[----:B------:R-:W-:Y:S01]  /*08d0*/  STG.E desc[UR4][R2.64], R24 ;  /* 0x0000001802007986 */ /* 0x000fe2000c101904 */
[----:B------:R-:W-:Y:S05]  /*08e0*/  EXIT ;  /* 0x000000000000794d */ /* 0x000fea0003800000 */
.L_x_40:
        /* <DEDUP_REMOVED lines=9> */
.L_x_44:


//--------------------- .nv.shared._Z16matmul_v4_kernelILi256ELi128ELi128ELi32ELi32EEvPKfS1_Pfiii --------------------------
	.section	.nv.shared._Z16matmul_v4_kernelILi256ELi128ELi128ELi32ELi32EEvPKfS1_Pfiii,"aw",@nobits
	.sectionflags	@""
	.align	4
.nv.shared._Z16matmul_v4_kernelILi256ELi128ELi128ELi32ELi32EEvPKfS1_Pfiii:
	.zero		17408


//--------------------- .nv.shared.reserved.0     --------------------------
	.section	.nv.shared.reserved.0,"aw",@nobits
	.weak		__nv_reservedSMEM_offset_0_alias
	.size		__nv_reservedSMEM_offset_0_alias, 0, 64
	.other		__nv_reservedSMEM_offset_0_alias,@"STO_CUDA_RESERVED_SHARED STV_DEFAULT"
__nv_reservedSMEM_offset_0_alias:
	.zero		0
	.zero		64


//--------------------- .nv.shared._Z16matmul_v3_kernelILi256ELi128ELi128ELi32EEvPKfS1_Pfiii --------------------------
	.section	.nv.shared._Z16matmul_v3_kernelILi256ELi128ELi128ELi32EEvPKfS1_Pfiii,"aw",@nobits
	.sectionflags	@""
	.align	4
.nv.shared._Z16matmul_v3_kernelILi256ELi128ELi128ELi32EEvPKfS1_Pfiii:
	.zero		33792


//--------------------- .nv.shared._Z16matmul_v2_kernelILi32EEvPKfS1_Pfiii --------------------------
	.section	.nv.shared._Z16matmul_v2_kernelILi32EEvPKfS1_Pfiii,"aw",@nobits
	.sectionflags	@""
	.align	4
.nv.shared._Z16matmul_v2_kernelILi32EEvPKfS1_Pfiii:
	.zero		9216


//--------------------- .nv.constant0._Z16matmul_v4_kernelILi256ELi128ELi128ELi32ELi32EEvPKfS1_Pfiii --------------------------
	.section	.nv.constant0._Z16matmul_v4_kernelILi256ELi128ELi128ELi32ELi32EEvPKfS1_Pfiii,"a",@progbits
	.sectionflags	@""
	.align	4
.nv.constant0._Z16matmul_v4_kernelILi256ELi128ELi128ELi32ELi32EEvPKfS1_Pfiii:
	.zero		932


//--------------------- .nv.constant0._Z16matmul_v3_kernelILi256ELi128ELi128ELi32EEvPKfS1_Pfiii --------------------------
	.section	.nv.constant0._Z16matmul_v3_kernelILi256ELi128ELi128ELi32EEvPKfS1_Pfiii,"a",@progbits
	.sectionflags	@""
	.align	4
.nv.constant0._Z16matmul_v3_kernelILi256ELi128ELi128ELi32EEvPKfS1_Pfiii:
	.zero		932


//--------------------- .nv.constant0._Z16matmul_v2_kernelILi32EEvPKfS1_Pfiii --------------------------
	.section	.nv.constant0._Z16matmul_v2_kernelILi32EEvPKfS1_Pfiii,"a",@progbits
	.sectionflags	@""
	.align	4
.nv.constant0._Z16matmul_v2_kernelILi32EEvPKfS1_Pfiii:
	.zero		932


//--------------------- .nv.constant0._Z16matmul_v1_kernelPKfS0_Pfiii --------------------------
	.section	.nv.constant0._Z16matmul_v1_kernelPKfS0_Pfiii,"a",@progbits
	.sectionflags	@""
	.align	4
.nv.constant0._Z16matmul_v1_kernelPKfS0_Pfiii:
	.zero		932


//--------------------- SYMBOLS --------------------------

	.type		.nv.reservedSmem.offset0,@object
	.size		.nv.reservedSmem.offset0,0x4
	.type		.nv.reservedSmem.cap,@object
	.size		.nv.reservedSmem.cap,0x4
